//
// Generated by NVIDIA NVVM Compiler
//
// Compiler Build ID: CL-36424714
// Cuda compilation tools, release 13.0, V13.0.88
// Based on NVVM 20.0.0
//

.version 9.0
.target sm_100
.address_size 64

	// .globl	_Z15init_rng_kernelP17curandStateXORWOWmi
.global .align 4 .b8 precalc_xorwow_matrix[102400];
.global .align 4 .b8 precalc_xorwow_offset_matrix[102400];
.global .align 4 .b8 mrg32k3aM1[2304];
.global .align 4 .b8 mrg32k3aM2[2304];
.global .align 4 .b8 mrg32k3aM1SubSeq[2016];
.global .align 4 .b8 mrg32k3aM2SubSeq[2016];
.global .align 4 .b8 mrg32k3aM1Seq[2304];
.global .align 4 .b8 mrg32k3aM2Seq[2304];
.const .align 8 .b8 __cr_lgamma_table[72];

.visible .entry _Z15init_rng_kernelP17curandStateXORWOWmi(
	.param .u64 .ptr .align 1 _Z15init_rng_kernelP17curandStateXORWOWmi_param_0,
	.param .u64 _Z15init_rng_kernelP17curandStateXORWOWmi_param_1,
	.param .u32 _Z15init_rng_kernelP17curandStateXORWOWmi_param_2
)
{
	.reg .pred 	%p<25>;
	.reg .b32 	%r<414>;
	.reg .b64 	%rd<19>;

	ld.param.u64 	%rd8, [_Z15init_rng_kernelP17curandStateXORWOWmi_param_0];
	ld.param.u64 	%rd9, [_Z15init_rng_kernelP17curandStateXORWOWmi_param_1];
	ld.param.u32 	%r183, [_Z15init_rng_kernelP17curandStateXORWOWmi_param_2];
	mov.u32 	%r184, %ctaid.x;
	mov.u32 	%r185, %ntid.x;
	mov.u32 	%r186, %tid.x;
	mad.lo.s32 	%r1, %r184, %r185, %r186;
	setp.ge.s32 	%p1, %r1, %r183;
	@%p1 bra 	$L__BB0_44;
	cvta.to.global.u64 	%rd10, %rd8;
	cvt.s64.s32 	%rd18, %r1;
	mul.wide.s32 	%rd11, %r1, 48;
	add.s64 	%rd2, %rd10, %rd11;
	cvt.u32.u64 	%r187, %rd9;
	xor.b32  	%r188, %r187, -1429050551;
	mul.lo.s32 	%r189, %r188, 1099087573;
	{ .reg .b32 tmp; mov.b64 {tmp, %r190}, %rd9; }
	xor.b32  	%r191, %r190, -136515619;
	mul.lo.s32 	%r192, %r191, -1703105765;
	add.s32 	%r193, %r189, %r192;
	add.s32 	%r194, %r193, 6615241;
	add.s32 	%r195, %r189, 123456789;
	st.global.v2.u32 	[%rd2], {%r194, %r195};
	xor.b32  	%r196, %r189, 362436069;
	add.s32 	%r197, %r192, 521288629;
	st.global.v2.u32 	[%rd2+8], {%r196, %r197};
	xor.b32  	%r198, %r192, 88675123;
	add.s32 	%r199, %r189, 5783321;
	st.global.v2.u32 	[%rd2+16], {%r198, %r199};
	setp.eq.s32 	%p2, %r1, 0;
	@%p2 bra 	$L__BB0_43;
	mov.b32 	%r320, 0;
$L__BB0_3:
	and.b64  	%rd4, %rd18, 3;
	setp.eq.s64 	%p3, %rd4, 0;
	@%p3 bra 	$L__BB0_42;
	mul.wide.u32 	%rd12, %r320, 3200;
	mov.u64 	%rd13, precalc_xorwow_matrix;
	add.s64 	%rd5, %rd13, %rd12;
	cvt.u32.u64 	%r3, %rd4;
	mov.b32 	%r321, 0;
$L__BB0_5:
	mov.b32 	%r334, 0;
	mov.u32 	%r335, %r334;
	mov.u32 	%r336, %r334;
	mov.u32 	%r337, %r334;
	mov.u32 	%r338, %r334;
	mov.u32 	%r327, %r334;
$L__BB0_6:
	mul.wide.u32 	%rd14, %r327, 4;
	add.s64 	%rd15, %rd2, %rd14;
	ld.global.u32 	%r11, [%rd15+4];
	shl.b32 	%r12, %r327, 5;
	mov.b32 	%r333, 0;
$L__BB0_7:
	.pragma "nounroll";
	shr.u32 	%r204, %r11, %r333;
	and.b32  	%r205, %r204, 1;
	setp.eq.b32 	%p4, %r205, 1;
	not.pred 	%p5, %p4;
	add.s32 	%r206, %r12, %r333;
	mul.lo.s32 	%r207, %r206, 5;
	mul.wide.u32 	%rd16, %r207, 4;
	add.s64 	%rd6, %rd5, %rd16;
	@%p5 bra 	$L__BB0_9;
	ld.global.u32 	%r208, [%rd6];
	xor.b32  	%r338, %r338, %r208;
	ld.global.u32 	%r209, [%rd6+4];
	xor.b32  	%r337, %r337, %r209;
	ld.global.u32 	%r210, [%rd6+8];
	xor.b32  	%r336, %r336, %r210;
	ld.global.u32 	%r211, [%rd6+12];
	xor.b32  	%r335, %r335, %r211;
	ld.global.u32 	%r212, [%rd6+16];
	xor.b32  	%r334, %r334, %r212;
$L__BB0_9:
	and.b32  	%r214, %r204, 2;
	setp.eq.s32 	%p6, %r214, 0;
	@%p6 bra 	$L__BB0_11;
	ld.global.u32 	%r215, [%rd6+20];
	xor.b32  	%r338, %r338, %r215;
	ld.global.u32 	%r216, [%rd6+24];
	xor.b32  	%r337, %r337, %r216;
	ld.global.u32 	%r217, [%rd6+28];
	xor.b32  	%r336, %r336, %r217;
	ld.global.u32 	%r218, [%rd6+32];
	xor.b32  	%r335, %r335, %r218;
	ld.global.u32 	%r219, [%rd6+36];
	xor.b32  	%r334, %r334, %r219;
$L__BB0_11:
	and.b32  	%r221, %r204, 4;
	setp.eq.s32 	%p7, %r221, 0;
	@%p7 bra 	$L__BB0_13;
	ld.global.u32 	%r222, [%rd6+40];
	xor.b32  	%r338, %r338, %r222;
	ld.global.u32 	%r223, [%rd6+44];
	xor.b32  	%r337, %r337, %r223;
	ld.global.u32 	%r224, [%rd6+48];
	xor.b32  	%r336, %r336, %r224;
	ld.global.u32 	%r225, [%rd6+52];
	xor.b32  	%r335, %r335, %r225;
	ld.global.u32 	%r226, [%rd6+56];
	xor.b32  	%r334, %r334, %r226;
$L__BB0_13:
	and.b32  	%r228, %r204, 8;
	setp.eq.s32 	%p8, %r228, 0;
	@%p8 bra 	$L__BB0_15;
	ld.global.u32 	%r229, [%rd6+60];
	xor.b32  	%r338, %r338, %r229;
	ld.global.u32 	%r230, [%rd6+64];
	xor.b32  	%r337, %r337, %r230;
	ld.global.u32 	%r231, [%rd6+68];
	xor.b32  	%r336, %r336, %r231;
	ld.global.u32 	%r232, [%rd6+72];
	xor.b32  	%r335, %r335, %r232;
	ld.global.u32 	%r233, [%rd6+76];
	xor.b32  	%r334, %r334, %r233;
$L__BB0_15:
	and.b32  	%r235, %r204, 16;
	setp.eq.s32 	%p9, %r235, 0;
	@%p9 bra 	$L__BB0_17;
	ld.global.u32 	%r236, [%rd6+80];
	xor.b32  	%r338, %r338, %r236;
	ld.global.u32 	%r237, [%rd6+84];
	xor.b32  	%r337, %r337, %r237;
	ld.global.u32 	%r238, [%rd6+88];
	xor.b32  	%r336, %r336, %r238;
	ld.global.u32 	%r239, [%rd6+92];
	xor.b32  	%r335, %r335, %r239;
	ld.global.u32 	%r240, [%rd6+96];
	xor.b32  	%r334, %r334, %r240;
$L__BB0_17:
	and.b32  	%r242, %r204, 32;
	setp.eq.s32 	%p10, %r242, 0;
	@%p10 bra 	$L__BB0_19;
	ld.global.u32 	%r243, [%rd6+100];
	xor.b32  	%r338, %r338, %r243;
	ld.global.u32 	%r244, [%rd6+104];
	xor.b32  	%r337, %r337, %r244;
	ld.global.u32 	%r245, [%rd6+108];
	xor.b32  	%r336, %r336, %r245;
	ld.global.u32 	%r246, [%rd6+112];
	xor.b32  	%r335, %r335, %r246;
	ld.global.u32 	%r247, [%rd6+116];
	xor.b32  	%r334, %r334, %r247;
$L__BB0_19:
	and.b32  	%r249, %r204, 64;
	setp.eq.s32 	%p11, %r249, 0;
	@%p11 bra 	$L__BB0_21;
	ld.global.u32 	%r250, [%rd6+120];
	xor.b32  	%r338, %r338, %r250;
	ld.global.u32 	%r251, [%rd6+124];
	xor.b32  	%r337, %r337, %r251;
	ld.global.u32 	%r252, [%rd6+128];
	xor.b32  	%r336, %r336, %r252;
	ld.global.u32 	%r253, [%rd6+132];
	xor.b32  	%r335, %r335, %r253;
	ld.global.u32 	%r254, [%rd6+136];
	xor.b32  	%r334, %r334, %r254;
$L__BB0_21:
	and.b32  	%r256, %r204, 128;
	setp.eq.s32 	%p12, %r256, 0;
	@%p12 bra 	$L__BB0_23;
	ld.global.u32 	%r257, [%rd6+140];
	xor.b32  	%r338, %r338, %r257;
	ld.global.u32 	%r258, [%rd6+144];
	xor.b32  	%r337, %r337, %r258;
	ld.global.u32 	%r259, [%rd6+148];
	xor.b32  	%r336, %r336, %r259;
	ld.global.u32 	%r260, [%rd6+152];
	xor.b32  	%r335, %r335, %r260;
	ld.global.u32 	%r261, [%rd6+156];
	xor.b32  	%r334, %r334, %r261;
$L__BB0_23:
	and.b32  	%r263, %r204, 256;
	setp.eq.s32 	%p13, %r263, 0;
	@%p13 bra 	$L__BB0_25;
	ld.global.u32 	%r264, [%rd6+160];
	xor.b32  	%r338, %r338, %r264;
	ld.global.u32 	%r265, [%rd6+164];
	xor.b32  	%r337, %r337, %r265;
	ld.global.u32 	%r266, [%rd6+168];
	xor.b32  	%r336, %r336, %r266;
	ld.global.u32 	%r267, [%rd6+172];
	xor.b32  	%r335, %r335, %r267;
	ld.global.u32 	%r268, [%rd6+176];
	xor.b32  	%r334, %r334, %r268;
$L__BB0_25:
	and.b32  	%r270, %r204, 512;
	setp.eq.s32 	%p14, %r270, 0;
	@%p14 bra 	$L__BB0_27;
	ld.global.u32 	%r271, [%rd6+180];
	xor.b32  	%r338, %r338, %r271;
	ld.global.u32 	%r272, [%rd6+184];
	xor.b32  	%r337, %r337, %r272;
	ld.global.u32 	%r273, [%rd6+188];
	xor.b32  	%r336, %r336, %r273;
	ld.global.u32 	%r274, [%rd6+192];
	xor.b32  	%r335, %r335, %r274;
	ld.global.u32 	%r275, [%rd6+196];
	xor.b32  	%r334, %r334, %r275;
$L__BB0_27:
	and.b32  	%r277, %r204, 1024;
	setp.eq.s32 	%p15, %r277, 0;
	@%p15 bra 	$L__BB0_29;
	ld.global.u32 	%r278, [%rd6+200];
	xor.b32  	%r338, %r338, %r278;
	ld.global.u32 	%r279, [%rd6+204];
	xor.b32  	%r337, %r337, %r279;
	ld.global.u32 	%r280, [%rd6+208];
	xor.b32  	%r336, %r336, %r280;
	ld.global.u32 	%r281, [%rd6+212];
	xor.b32  	%r335, %r335, %r281;
	ld.global.u32 	%r282, [%rd6+216];
	xor.b32  	%r334, %r334, %r282;
$L__BB0_29:
	and.b32  	%r284, %r204, 2048;
	setp.eq.s32 	%p16, %r284, 0;
	@%p16 bra 	$L__BB0_31;
	ld.global.u32 	%r285, [%rd6+220];
	xor.b32  	%r338, %r338, %r285;
	ld.global.u32 	%r286, [%rd6+224];
	xor.b32  	%r337, %r337, %r286;
	ld.global.u32 	%r287, [%rd6+228];
	xor.b32  	%r336, %r336, %r287;
	ld.global.u32 	%r288, [%rd6+232];
	xor.b32  	%r335, %r335, %r288;
	ld.global.u32 	%r289, [%rd6+236];
	xor.b32  	%r334, %r334, %r289;
$L__BB0_31:
	and.b32  	%r291, %r204, 4096;
	setp.eq.s32 	%p17, %r291, 0;
	@%p17 bra 	$L__BB0_33;
	ld.global.u32 	%r292, [%rd6+240];
	xor.b32  	%r338, %r338, %r292;
	ld.global.u32 	%r293, [%rd6+244];
	xor.b32  	%r337, %r337, %r293;
	ld.global.u32 	%r294, [%rd6+248];
	xor.b32  	%r336, %r336, %r294;
	ld.global.u32 	%r295, [%rd6+252];
	xor.b32  	%r335, %r335, %r295;
	ld.global.u32 	%r296, [%rd6+256];
	xor.b32  	%r334, %r334, %r296;
$L__BB0_33:
	and.b32  	%r298, %r204, 8192;
	setp.eq.s32 	%p18, %r298, 0;
	@%p18 bra 	$L__BB0_35;
	ld.global.u32 	%r299, [%rd6+260];
	xor.b32  	%r338, %r338, %r299;
	ld.global.u32 	%r300, [%rd6+264];
	xor.b32  	%r337, %r337, %r300;
	ld.global.u32 	%r301, [%rd6+268];
	xor.b32  	%r336, %r336, %r301;
	ld.global.u32 	%r302, [%rd6+272];
	xor.b32  	%r335, %r335, %r302;
	ld.global.u32 	%r303, [%rd6+276];
	xor.b32  	%r334, %r334, %r303;
$L__BB0_35:
	and.b32  	%r305, %r204, 16384;
	setp.eq.s32 	%p19, %r305, 0;
	@%p19 bra 	$L__BB0_37;
	ld.global.u32 	%r306, [%rd6+280];
	xor.b32  	%r338, %r338, %r306;
	ld.global.u32 	%r307, [%rd6+284];
	xor.b32  	%r337, %r337, %r307;
	ld.global.u32 	%r308, [%rd6+288];
	xor.b32  	%r336, %r336, %r308;
	ld.global.u32 	%r309, [%rd6+292];
	xor.b32  	%r335, %r335, %r309;
	ld.global.u32 	%r310, [%rd6+296];
	xor.b32  	%r334, %r334, %r310;
$L__BB0_37:
	and.b32  	%r312, %r204, 32768;
	setp.eq.s32 	%p20, %r312, 0;
	@%p20 bra 	$L__BB0_39;
	ld.global.u32 	%r313, [%rd6+300];
	xor.b32  	%r338, %r338, %r313;
	ld.global.u32 	%r314, [%rd6+304];
	xor.b32  	%r337, %r337, %r314;
	ld.global.u32 	%r315, [%rd6+308];
	xor.b32  	%r336, %r336, %r315;
	ld.global.u32 	%r316, [%rd6+312];
	xor.b32  	%r335, %r335, %r316;
	ld.global.u32 	%r317, [%rd6+316];
	xor.b32  	%r334, %r334, %r317;
$L__BB0_39:
	add.s32 	%r333, %r333, 16;
	setp.ne.s32 	%p21, %r333, 32;
	@%p21 bra 	$L__BB0_7;
	mad.lo.s32 	%r318, %r327, -31, %r12;
	add.s32 	%r327, %r318, 1;
	setp.ne.s32 	%p22, %r327, 5;
	@%p22 bra 	$L__BB0_6;
	st.global.u32 	[%rd2+4], %r338;
	st.global.u32 	[%rd2+8], %r337;
	st.global.u32 	[%rd2+12], %r336;
	st.global.u32 	[%rd2+16], %r335;
	st.global.u32 	[%rd2+20], %r334;
	add.s32 	%r321, %r321, 1;
	setp.lt.u32 	%p23, %r321, %r3;
	@%p23 bra 	$L__BB0_5;
$L__BB0_42:
	shr.u64 	%rd7, %rd18, 2;
	add.s32 	%r320, %r320, 1;
	setp.gt.u64 	%p24, %rd18, 3;
	mov.u64 	%rd18, %rd7;
	@%p24 bra 	$L__BB0_3;
$L__BB0_43:
	mov.b32 	%r319, 0;
	st.global.v2.u32 	[%rd2+24], {%r319, %r319};
	st.global.u32 	[%rd2+32], %r319;
	mov.b64 	%rd17, 0;
	st.global.u64 	[%rd2+40], %rd17;
$L__BB0_44:
	ret;

}
	// .globl	_Z17simulation_kernelPiP17curandStateXORWOWfii
.visible .entry _Z17simulation_kernelPiP17curandStateXORWOWfii(
	.param .u64 .ptr .align 1 _Z17simulation_kernelPiP17curandStateXORWOWfii_param_0,
	.param .u64 .ptr .align 1 _Z17simulation_kernelPiP17curandStateXORWOWfii_param_1,
	.param .f32 _Z17simulation_kernelPiP17curandStateXORWOWfii_param_2,
	.param .u32 _Z17simulation_kernelPiP17curandStateXORWOWfii_param_3,
	.param .u32 _Z17simulation_kernelPiP17curandStateXORWOWfii_param_4
)
{
	.reg .pred 	%p<9>;
	.reg .b32 	%r<71>;
	.reg .b32 	%f<45>;
	.reg .b64 	%rd<9>;

	ld.param.u64 	%rd2, [_Z17simulation_kernelPiP17curandStateXORWOWfii_param_0];
	ld.param.u64 	%rd3, [_Z17simulation_kernelPiP17curandStateXORWOWfii_param_1];
	ld.param.f32 	%f9, [_Z17simulation_kernelPiP17curandStateXORWOWfii_param_2];
	ld.param.u32 	%r29, [_Z17simulation_kernelPiP17curandStateXORWOWfii_param_3];
	ld.param.u32 	%r28, [_Z17simulation_kernelPiP17curandStateXORWOWfii_param_4];
	mov.u32 	%r30, %ntid.x;
	mov.u32 	%r31, %ctaid.x;
	mov.u32 	%r32, %tid.x;
	mad.lo.s32 	%r1, %r30, %r31, %r32;
	setp.ge.s32 	%p1, %r1, %r29;
	@%p1 bra 	$L__BB1_8;
	cvta.to.global.u64 	%rd1, %rd3;
	setp.lt.s32 	%p2, %r28, 1;
	@%p2 bra 	$L__BB1_8;
	mul.wide.s32 	%rd4, %r1, 48;
	add.s64 	%rd5, %rd1, %rd4;
	ld.global.nc.v2.u32 	{%r70, %r69}, [%rd5];
	ld.global.nc.v2.u32 	{%r68, %r60}, [%rd5+8];
	ld.global.nc.v2.u32 	{%r61, %r62}, [%rd5+16];
	ld.global.nc.u32 	%r64, [%rd5+24];
	ld.global.nc.f32 	%f43, [%rd5+32];
	mov.f32 	%f41, 0f00000000;
	mov.b32 	%r56, 0;
	mov.u32 	%r65, %r62;
	mov.u32 	%r66, %r61;
	mov.u32 	%r67, %r60;
$L__BB1_3:
	setp.eq.s32 	%p3, %r64, 1;
	mov.b32 	%r64, 0;
	mov.f32 	%f44, %f43;
	@%p3 bra 	$L__BB1_5;
	shr.u32 	%r36, %r69, 2;
	xor.b32  	%r37, %r36, %r69;
	shl.b32 	%r38, %r62, 4;
	shl.b32 	%r39, %r37, 1;
	xor.b32  	%r40, %r38, %r39;
	xor.b32  	%r41, %r40, %r62;
	xor.b32  	%r66, %r41, %r37;
	add.s32 	%r42, %r70, %r66;
	add.s32 	%r43, %r42, 362437;
	shr.u32 	%r44, %r68, 2;
	xor.b32  	%r45, %r44, %r68;
	shl.b32 	%r46, %r66, 4;
	shl.b32 	%r47, %r45, 1;
	xor.b32  	%r48, %r47, %r46;
	xor.b32  	%r49, %r48, %r45;
	xor.b32  	%r65, %r49, %r66;
	add.s32 	%r70, %r70, 724874;
	add.s32 	%r50, %r65, %r70;
	cvt.rn.f32.u32 	%f11, %r43;
	fma.rn.f32 	%f12, %f11, 0f2F800000, 0f2F000000;
	cvt.rn.f32.u32 	%f13, %r50;
	fma.rn.f32 	%f14, %f13, 0f30C90FDB, 0f30490FDB;
	setp.lt.f32 	%p4, %f12, 0f00800000;
	mul.f32 	%f15, %f12, 0f4B000000;
	selp.f32 	%f16, %f15, %f12, %p4;
	selp.f32 	%f17, 0fC1B80000, 0f00000000, %p4;
	mov.b32 	%r51, %f16;
	add.s32 	%r52, %r51, -1059760811;
	and.b32  	%r53, %r52, -8388608;
	sub.s32 	%r54, %r51, %r53;
	mov.b32 	%f18, %r54;
	cvt.rn.f32.s32 	%f19, %r53;
	fma.rn.f32 	%f20, %f19, 0f34000000, %f17;
	add.f32 	%f21, %f18, 0fBF800000;
	fma.rn.f32 	%f22, %f21, 0fBE055027, 0f3E1039F6;
	fma.rn.f32 	%f23, %f22, %f21, 0fBDF8CDCC;
	fma.rn.f32 	%f24, %f23, %f21, 0f3E0F2955;
	fma.rn.f32 	%f25, %f24, %f21, 0fBE2AD8B9;
	fma.rn.f32 	%f26, %f25, %f21, 0f3E4CED0B;
	fma.rn.f32 	%f27, %f26, %f21, 0fBE7FFF22;
	fma.rn.f32 	%f28, %f27, %f21, 0f3EAAAA78;
	fma.rn.f32 	%f29, %f28, %f21, 0fBF000000;
	mul.f32 	%f30, %f21, %f29;
	fma.rn.f32 	%f31, %f30, %f21, %f21;
	fma.rn.f32 	%f32, %f20, 0f3F317218, %f31;
	setp.gt.u32 	%p5, %r51, 2139095039;
	fma.rn.f32 	%f33, %f16, 0f7F800000, 0f7F800000;
	selp.f32 	%f34, %f33, %f32, %p5;
	setp.eq.f32 	%p6, %f16, 0f00000000;
	mul.f32 	%f35, %f34, 0fC0000000;
	selp.f32 	%f36, 0f7F800000, %f35, %p6;
	sqrt.rn.f32 	%f37, %f36;
	sin.approx.f32 	%f38, %f14;
	cos.approx.f32 	%f39, %f14;
	mul.f32 	%f44, %f37, %f38;
	mul.f32 	%f43, %f37, %f39;
	mov.b32 	%r64, 1;
	mov.u32 	%r67, %r62;
	mov.u32 	%r68, %r61;
	mov.u32 	%r69, %r60;
$L__BB1_5:
	fma.rn.f32 	%f41, %f9, %f44, %f41;
	abs.f32 	%f40, %f41;
	setp.leu.f32 	%p7, %f40, 0f3F800000;
	@%p7 bra 	$L__BB1_7;
	add.s32 	%r55, %r56, 1;
	cvta.to.global.u64 	%rd6, %rd2;
	mul.wide.s32 	%rd7, %r1, 4;
	add.s64 	%rd8, %rd6, %rd7;
	st.global.u32 	[%rd8], %r55;
	bra.uni 	$L__BB1_8;
$L__BB1_7:
	add.s32 	%r56, %r56, 1;
	setp.ne.s32 	%p8, %r56, %r28;
	mov.u32 	%r60, %r67;
	mov.u32 	%r61, %r66;
	mov.u32 	%r62, %r65;
	@%p8 bra 	$L__BB1_3;
$L__BB1_8:
	ret;

}


// ===== COMPILED SASS (sm_100) =====

	.target	sm_100

	.elftype	@"ET_EXEC"


//--------------------- .note.nv.tkinfo           --------------------------
	.section	.note.nv.tkinfo,"",@"SHT_NOTE"
	.sectionflags	@"SHF_NOTE_NV_TKINFO"
	.tkinfo
        /*0018*/ 	.word	0x00000002
        /*0030*/ 	.string	""
        /*0030*/ 	.string	"ptxas"
        /*0030*/ 	.string	"Cuda compilation tools, release 13.0, V13.0.88"
        /*0030*/ 	.string	"Build cuda_13.0.r13.0/compiler.36424714_0"
        /*0030*/ 	.string	"-arch sm_100 -m 64 "



//--------------------- .note.nv.cuinfo           --------------------------
	.section	.note.nv.cuinfo,"",@"SHT_NOTE"
	.sectionflags	@"SHF_NOTE_NV_CUINFO"
        /*0018*/ 	.short	0x0002
        /*001a*/ 	.short	0x0064
        /*001c*/ 	.short	0x0082
	.zero		2


//--------------------- .nv.info                  --------------------------
	.section	.nv.info,"",@"SHT_CUDA_INFO"
	.align	4


	//----- nvinfo : EIATTR_REGCOUNT
	.align		4
        /*0000*/ 	.byte	0x04, 0x2f
        /*0002*/ 	.short	(.L_10 - .L_9)
	.align		4
.L_9:
        /*0004*/ 	.word	index@(_Z15init_rng_kernelP17curandStateXORWOWmi)
        /*0008*/ 	.word	0x0000001f


	//----- nvinfo : EIATTR_FRAME_SIZE
	.align		4
.L_10:
        /*000c*/ 	.byte	0x04, 0x11
        /*000e*/ 	.short	(.L_12 - .L_11)
	.align		4
.L_11:
        /*0010*/ 	.word	index@(_Z15init_rng_kernelP17curandStateXORWOWmi)
        /*0014*/ 	.word	0x00000000


	//----- nvinfo : EIATTR_REGCOUNT
	.align		4
.L_12:
        /*0018*/ 	.byte	0x04, 0x2f
        /*001a*/ 	.short	(.L_14 - .L_13)
	.align		4
.L_13:
        /*001c*/ 	.word	index@(_Z17simulation_kernelPiP17curandStateXORWOWfii)
        /*0020*/ 	.word	0x00000015


	//----- nvinfo : EIATTR_FRAME_SIZE
	.align		4
.L_14:
        /*0024*/ 	.byte	0x04, 0x11
        /*0026*/ 	.short	(.L_16 - .L_15)
	.align		4
.L_15:
        /*0028*/ 	.word	index@($__internal_0_$__cuda_sm20_sqrt_rn_f32_slowpath)
        /*002c*/ 	.word	0x00000000


	//----- nvinfo : EIATTR_FRAME_SIZE
	.align		4
.L_16:
        /*0030*/ 	.byte	0x04, 0x11
        /*0032*/ 	.short	(.L_18 - .L_17)
	.align		4
.L_17:
        /*0034*/ 	.word	index@(_Z17simulation_kernelPiP17curandStateXORWOWfii)
        /*0038*/ 	.word	0x00000000


	//----- nvinfo : EIATTR_MIN_STACK_SIZE
	.align		4
.L_18:
        /*003c*/ 	.byte	0x04, 0x12
        /*003e*/ 	.short	(.L_20 - .L_19)
	.align		4
.L_19:
        /*0040*/ 	.word	index@(_Z17simulation_kernelPiP17curandStateXORWOWfii)
        /*0044*/ 	.word	0x00000000


	//----- nvinfo : EIATTR_MIN_STACK_SIZE
	.align		4
.L_20:
        /*0048*/ 	.byte	0x04, 0x12
        /*004a*/ 	.short	(.L_22 - .L_21)
	.align		4
.L_21:
        /*004c*/ 	.word	index@(_Z15init_rng_kernelP17curandStateXORWOWmi)
        /*0050*/ 	.word	0x00000000
.L_22:


//--------------------- .nv.compat                --------------------------
	.section	.nv.compat,"",@"SHT_CUDA_COMPAT_INFO"
	.align	4
        /*0000*/ 	.byte	0x02, 0x09, 0x00, 0x00, 0x02, 0x02, 0x01, 0x00, 0x02, 0x05, 0x05, 0x00, 0x03, 0x07, 0x01, 0x01
        /*0010*/ 	.byte	0x02, 0x03, 0x00, 0x00, 0x02, 0x06, 0x01, 0x00, 0x04, 0x0b, 0x08, 0x00, 0x01, 0x00, 0x00, 0x00
        /*0020*/ 	.byte	0x00, 0x00, 0x00, 0x00


//--------------------- .nv.info._Z17simulation_kernelPiP17curandStateXORWOWfii --------------------------
	.section	.nv.info._Z17simulation_kernelPiP17curandStateXORWOWfii,"",@"SHT_CUDA_INFO"
	.sectionflags	@""
	.align	4


	//----- nvinfo : EIATTR_CUDA_API_VERSION
	.align		4
        /*0000*/ 	.byte	0x04, 0x37
        /*0002*/ 	.short	(.L_24 - .L_23)
.L_23:
        /*0004*/ 	.word	0x00000082


	//----- nvinfo : EIATTR_KPARAM_INFO
	.align		4
.L_24:
        /*0008*/ 	.byte	0x04, 0x17
        /*000a*/ 	.short	(.L_26 - .L_25)
.L_25:
        /*000c*/ 	.word	0x00000000
        /*0010*/ 	.short	0x0004
        /*0012*/ 	.short	0x0018
        /*0014*/ 	.byte	0x00, 0xf0, 0x11, 0x00


	//----- nvinfo : EIATTR_KPARAM_INFO
	.align		4
.L_26:
        /*0018*/ 	.byte	0x04, 0x17
        /*001a*/ 	.short	(.L_28 - .L_27)
.L_27:
        /*001c*/ 	.word	0x00000000
        /*0020*/ 	.short	0x0003
        /*0022*/ 	.short	0x0014
        /*0024*/ 	.byte	0x00, 0xf0, 0x11, 0x00


	//----- nvinfo : EIATTR_KPARAM_INFO
	.align		4
.L_28:
        /*0028*/ 	.byte	0x04, 0x17
        /*002a*/ 	.short	(.L_30 - .L_29)
.L_29:
        /*002c*/ 	.word	0x00000000
        /*0030*/ 	.short	0x0002
        /*0032*/ 	.short	0x0010
        /*0034*/ 	.byte	0x00, 0xf0, 0x11, 0x00


	//----- nvinfo : EIATTR_KPARAM_INFO
	.align		4
.L_30:
        /*0038*/ 	.byte	0x04, 0x17
        /*003a*/ 	.short	(.L_32 - .L_31)
.L_31:
        /*003c*/ 	.word	0x00000000
        /*0040*/ 	.short	0x0001
        /*0042*/ 	.short	0x0008
        /*0044*/ 	.byte	0x00, 0xf5, 0x21, 0x00


	//----- nvinfo : EIATTR_KPARAM_INFO
	.align		4
.L_32:
        /*0048*/ 	.byte	0x04, 0x17
        /*004a*/ 	.short	(.L_34 - .L_33)
.L_33:
        /*004c*/ 	.word	0x00000000
        /*0050*/ 	.short	0x0000
        /*0052*/ 	.short	0x0000
        /*0054*/ 	.byte	0x00, 0xf5, 0x21, 0x00


	//----- nvinfo : EIATTR_SPARSE_MMA_MASK
	.align		4
.L_34:
        /*0058*/ 	.byte	0x03, 0x50
        /*005a*/ 	.short	0x0000


	//----- nvinfo : EIATTR_MAXREG_COUNT
	.align		4
        /*005c*/ 	.byte	0x03, 0x1b
        /*005e*/ 	.short	0x00ff


	//----- nvinfo : EIATTR_MERCURY_ISA_VERSION
	.align		4
        /*0060*/ 	.byte	0x03, 0x5f
        /*0062*/ 	.short	0x0101


	//----- nvinfo : EIATTR_VRC_CTA_INIT_COUNT
	.align		4
        /*0064*/ 	.byte	0x02, 0x4a
	.zero		1
	.zero		1


	//----- nvinfo : EIATTR_EXIT_INSTR_OFFSETS
	.align		4
        /*0068*/ 	.byte	0x04, 0x1c
        /*006a*/ 	.short	(.L_36 - .L_35)


	//   ....[0]....
.L_35:
        /*006c*/ 	.word	0x00000070


	//   ....[1]....
        /*0070*/ 	.word	0x000000a0


	//   ....[2]....
        /*0074*/ 	.word	0x00000700


	//   ....[3]....
        /*0078*/ 	.word	0x00000750


	//----- nvinfo : EIATTR_CRS_STACK_SIZE
	.align		4
.L_36:
        /*007c*/ 	.byte	0x04, 0x1e
        /*007e*/ 	.short	(.L_38 - .L_37)
.L_37:
        /*0080*/ 	.word	0x00000000


	//----- nvinfo : EIATTR_CBANK_PARAM_SIZE
	.align		4
.L_38:
        /*0084*/ 	.byte	0x03, 0x19
        /*0086*/ 	.short	0x001c


	//----- nvinfo : EIATTR_PARAM_CBANK
	.align		4
        /*0088*/ 	.byte	0x04, 0x0a
        /*008a*/ 	.short	(.L_40 - .L_39)
	.align		4
.L_39:
        /*008c*/ 	.word	index@(.nv.constant0._Z17simulation_kernelPiP17curandStateXORWOWfii)
        /*0090*/ 	.short	0x0380
        /*0092*/ 	.short	0x001c


	//----- nvinfo : EIATTR_SW_WAR
	.align		4
.L_40:
        /*0094*/ 	.byte	0x04, 0x36
        /*0096*/ 	.short	(.L_42 - .L_41)
.L_41:
        /*0098*/ 	.word	0x00000008
.L_42:


//--------------------- .nv.info._Z15init_rng_kernelP17curandStateXORWOWmi --------------------------
	.section	.nv.info._Z15init_rng_kernelP17curandStateXORWOWmi,"",@"SHT_CUDA_INFO"
	.sectionflags	@""
	.align	4


	//----- nvinfo : EIATTR_CUDA_API_VERSION
	.align		4
        /*0000*/ 	.byte	0x04, 0x37
        /*0002*/ 	.short	(.L_44 - .L_43)
.L_43:
        /*0004*/ 	.word	0x00000082


	//----- nvinfo : EIATTR_KPARAM_INFO
	.align		4
.L_44:
        /*0008*/ 	.byte	0x04, 0x17
        /*000a*/ 	.short	(.L_46 - .L_45)
.L_45:
        /*000c*/ 	.word	0x00000000
        /*0010*/ 	.short	0x0002
        /*0012*/ 	.short	0x0010
        /*0014*/ 	.byte	0x00, 0xf0, 0x11, 0x00


	//----- nvinfo : EIATTR_KPARAM_INFO
	.align		4
.L_46:
        /*0018*/ 	.byte	0x04, 0x17
        /*001a*/ 	.short	(.L_48 - .L_47)
.L_47:
        /*001c*/ 	.word	0x00000000
        /*0020*/ 	.short	0x0001
        /*0022*/ 	.short	0x0008
        /*0024*/ 	.byte	0x00, 0xf0, 0x21, 0x00


	//----- nvinfo : EIATTR_KPARAM_INFO
	.align		4
.L_48:
        /*0028*/ 	.byte	0x04, 0x17
        /*002a*/ 	.short	(.L_50 - .L_49)
.L_49:
        /*002c*/ 	.word	0x00000000
        /*0030*/ 	.short	0x0000
        /*0032*/ 	.short	0x0000
        /*0034*/ 	.byte	0x00, 0xf5, 0x21, 0x00


	//----- nvinfo : EIATTR_SPARSE_MMA_MASK
	.align		4
.L_50:
        /*0038*/ 	.byte	0x03, 0x50
        /*003a*/ 	.short	0x0000


	//----- nvinfo : EIATTR_MAXREG_COUNT
	.align		4
        /*003c*/ 	.byte	0x03, 0x1b
        /*003e*/ 	.short	0x00ff


	//----- nvinfo : EIATTR_MERCURY_ISA_VERSION
	.align		4
        /*0040*/ 	.byte	0x03, 0x5f
        /*0042*/ 	.short	0x0101


	//----- nvinfo : EIATTR_VRC_CTA_INIT_COUNT
	.align		4
        /*0044*/ 	.byte	0x02, 0x4a
	.zero		1
	.zero		1


	//----- nvinfo : EIATTR_EXIT_INSTR_OFFSETS
	.align		4
        /*0048*/ 	.byte	0x04, 0x1c
        /*004a*/ 	.short	(.L_52 - .L_51)


	//   ....[0]....
.L_51:
        /*004c*/ 	.word	0x00000070


	//   ....[1]....
        /*0050*/ 	.word	0x00000f00


	//----- nvinfo : EIATTR_CRS_STACK_SIZE
	.align		4
.L_52:
        /*0054*/ 	.byte	0x04, 0x1e
        /*0056*/ 	.short	(.L_54 - .L_53)
.L_53:
        /*0058*/ 	.word	0x00000000


	//----- nvinfo : EIATTR_CBANK_PARAM_SIZE
	.align		4
.L_54:
        /*005c*/ 	.byte	0x03, 0x19
        /*005e*/ 	.short	0x0014


	//----- nvinfo : EIATTR_PARAM_CBANK
	.align		4
        /*0060*/ 	.byte	0x04, 0x0a
        /*0062*/ 	.short	(.L_56 - .L_55)
	.align		4
.L_55:
        /*0064*/ 	.word	index@(.nv.constant0._Z15init_rng_kernelP17curandStateXORWOWmi)
        /*0068*/ 	.short	0x0380
        /*006a*/ 	.short	0x0014


	//----- nvinfo : EIATTR_SW_WAR
	.align		4
.L_56:
        /*006c*/ 	.byte	0x04, 0x36
        /*006e*/ 	.short	(.L_58 - .L_57)
.L_57:
        /*0070*/ 	.word	0x00000008
.L_58:


//--------------------- .nv.callgraph             --------------------------
	.section	.nv.callgraph,"",@"SHT_CUDA_CALLGRAPH"
	.align	4
	.sectionentsize	8
	.align		4
        /*0000*/ 	.word	0x00000000
	.align		4
        /*0004*/ 	.word	0xffffffff
	.align		4
        /*0008*/ 	.word	0x00000000
	.align		4
        /*000c*/ 	.word	0xfffffffe
	.align		4
        /*0010*/ 	.word	0x00000000
	.align		4
        /*0014*/ 	.word	0xfffffffd
	.align		4
        /*0018*/ 	.word	0x00000000
	.align		4
        /*001c*/ 	.word	0xfffffffc


//--------------------- .nv.constant4             --------------------------
	.section	.nv.constant4,"a",@progbits
	.align	8
	.align		8
.nv.constant4:
        /*0000*/ 	.dword	precalc_xorwow_matrix
	.align		8
        /*0008*/ 	.dword	precalc_xorwow_offset_matrix
	.align		8
        /*0010*/ 	.dword	mrg32k3aM1
	.align		8
        /*0018*/ 	.dword	mrg32k3aM2
	.align		8
        /*0020*/ 	.dword	mrg32k3aM1SubSeq
	.align		8
        /*0028*/ 	.dword	mrg32k3aM2SubSeq
	.align		8
        /*0030*/ 	.dword	mrg32k3aM1Seq
	.align		8
        /*0038*/ 	.dword	mrg32k3aM2Seq


//--------------------- .nv.constant3             --------------------------
	.section	.nv.constant3,"a",@progbits
	.align	8
.nv.constant3:
	.type		__cr_lgamma_table,@object
	.size		__cr_lgamma_table,(.L_8 - __cr_lgamma_table)
__cr_lgamma_table:
        /*0000*/ 	.byte	0x00, 0x00, 0x00, 0x00, 0x00, 0x00, 0x00, 0x00, 0x00, 0x00, 0x00, 0x00, 0x00, 0x00, 0x00, 0x00
        /*0010*/ 	.byte	0xef, 0x39, 0xfa, 0xfe, 0x42, 0x2e, 0xe6, 0x3f, 0x02, 0x20, 0x2a, 0xfa, 0x0b, 0xab, 0xfc, 0x3f
        /*0020*/ 	.byte	0xf9, 0x2c, 0x92, 0x7c, 0xa7, 0x6c, 0x09, 0x40, 0xc9, 0x79, 0x44, 0x3c, 0x64, 0x26, 0x13, 0x40
        /*0030*/ 	.byte	0xca, 0x01, 0xcf, 0x3a, 0x27, 0x51, 0x1a, 0x40, 0x30, 0xcc, 0x2d, 0xf3, 0xe1, 0x0c, 0x21, 0x40
        /*0040*/ 	.byte	0x0d, 0xb7, 0xfc, 0x82, 0x8e, 0x35, 0x25, 0x40
.L_8:


//--------------------- .text._Z17simulation_kernelPiP17curandStateXORWOWfii --------------------------
	.section	.text._Z17simulation_kernelPiP17curandStateXORWOWfii,"ax",@progbits
	.align	128
        .global         _Z17simulation_kernelPiP17curandStateXORWOWfii
        .type           _Z17simulation_kernelPiP17curandStateXORWOWfii,@function
        .size           _Z17simulation_kernelPiP17curandStateXORWOWfii,(.L_x_18 - _Z17simulation_kernelPiP17curandStateXORWOWfii)
        .other          _Z17simulation_kernelPiP17curandStateXORWOWfii,@"STO_CUDA_ENTRY STV_DEFAULT"
_Z17simulation_kernelPiP17curandStateXORWOWfii:
.text._Z17simulation_kernelPiP17curandStateXORWOWfii:
[----:B------:R-:W-:Y:S01]  /*0000*/  LDC R1, c[0x0][0x37c] ;  /* 0x0000df00ff017b82 */ /* 0x000fe20000000800 */
[----:B------:R-:W0:Y:S01]  /*0010*/  S2R R8, SR_CTAID.X ;  /* 0x0000000000087919 */ /* 0x000e220000002500 */
[----:B------:R-:W0:Y:S01]  /*0020*/  LDCU UR4, c[0x0][0x360] ;  /* 0x00006c00ff0477ac */ /* 0x000e220008000800 */
[----:B------:R-:W0:Y:S01]  /*0030*/  S2R R3, SR_TID.X ;  /* 0x0000000000037919 */ /* 0x000e220000002100 */
[----:B------:R-:W1:Y:S01]  /*0040*/  LDCU UR5, c[0x0][0x394] ;  /* 0x00007280ff0577ac */ /* 0x000e620008000800 */
[----:B0-----:R-:W-:-:S05]  /*0050*/  IMAD R8, R8, UR4, R3 ;  /* 0x0000000408087c24 */ /* 0x001fca000f8e0203 */
[----:B-1----:R-:W-:-:S13]  /*0060*/  ISETP.GE.AND P0, PT, R8, UR5, PT ;  /* 0x0000000508007c0c */ /* 0x002fda000bf06270 */
[----:B------:R-:W-:Y:S05]  /*0070*/  @P0 EXIT ;  /* 0x000000000000094d */ /* 0x000fea0003800000 */
[----:B------:R-:W0:Y:S02]  /*0080*/  LDC R0, c[0x0][0x398] ;  /* 0x0000e600ff007b82 */ /* 0x000e240000000800 */
[----:B0-----:R-:W-:-:S13]  /*0090*/  ISETP.GE.AND P0, PT, R0, 0x1, PT ;  /* 0x000000010000780c */ /* 0x001fda0003f06270 */
[----:B------:R-:W-:Y:S05]  /*00a0*/  @!P0 EXIT ;  /* 0x000000000000894d */ /* 0x000fea0003800000 */
[----:B------:R-:W0:Y:S01]  /*00b0*/  LDC.64 R14, c[0x0][0x388] ;  /* 0x0000e200ff0e7b82 */ /* 0x000e220000000a00 */
[----:B------:R-:W1:Y:S01]  /*00c0*/  LDCU.64 UR4, c[0x0][0x358] ;  /* 0x00006b00ff0477ac */ /* 0x000e620008000a00 */
[----:B------:R-:W2:Y:S01]  /*00d0*/  LDCU UR7, c[0x0][0x398] ;  /* 0x00007300ff0777ac */ /* 0x000ea20008000800 */
[----:B------:R-:W3:Y:S01]  /*00e0*/  LDCU UR6, c[0x0][0x390] ;  /* 0x00007200ff0677ac */ /* 0x000ee20008000800 */
[----:B0-----:R-:W-:-:S05]  /*00f0*/  IMAD.WIDE R14, R8, 0x30, R14 ;  /* 0x00000030080e7825 */ /* 0x001fca00078e020e */
[----:B-1----:R-:W4:Y:S04]  /*0100*/  LDG.E.64.CONSTANT R4, desc[UR4][R14.64+0x8] ;  /* 0x000008040e047981 */ /* 0x002f28000c1e9b00 */
[----:B------:R-:W2:Y:S04]  /*0110*/  LDG.E.64.CONSTANT R2, desc[UR4][R14.64+0x10] ;  /* 0x000010040e027981 */ /* 0x000ea8000c1e9b00 */
[----:B------:R0:W5:Y:S04]  /*0120*/  LDG.E.CONSTANT R0, desc[UR4][R14.64+0x18] ;  /* 0x000018040e007981 */ /* 0x000168000c1e9900 */
[----:B------:R0:W5:Y:S04]  /*0130*/  LDG.E.CONSTANT R12, desc[UR4][R14.64+0x20] ;  /* 0x000020040e0c7981 */ /* 0x000168000c1e9900 */
[----:B------:R0:W5:Y:S01]  /*0140*/  LDG.E.64.CONSTANT R6, desc[UR4][R14.64] ;  /* 0x000000040e067981 */ /* 0x000162000c1e9b00 */
[----:B------:R-:W-:-:S02]  /*0150*/  HFMA2 R10, -RZ, RZ, 0, 0 ;  /* 0x00000000ff0a7431 */ /* 0x000fc400000001ff */
[----:B------:R-:W-:Y:S01]  /*0160*/  IMAD.MOV.U32 R9, RZ, RZ, RZ ;  /* 0x000000ffff097224 */ /* 0x000fe200078e00ff */
[----:B----4-:R-:W-:Y:S01]  /*0170*/  MOV R16, R5 ;  /* 0x0000000500107202 */ /* 0x010fe20000000f00 */
[----:B--2---:R-:W-:Y:S01]  /*0180*/  IMAD.MOV.U32 R13, RZ, RZ, R3 ;  /* 0x000000ffff0d7224 */ /* 0x004fe200078e0003 */
[----:B0--3--:R-:W-:-:S07]  /*0190*/  MOV R11, R2 ;  /* 0x00000002000b7202 */ /* 0x009fce0000000f00 */
.L_x_6:
[----:B-----5:R-:W-:Y:S01]  /*01a0*/  ISETP.NE.AND P0, PT, R0, 0x1, PT ;  /* 0x000000010000780c */ /* 0x020fe20003f05270 */
[----:B------:R-:W-:Y:S01]  /*01b0*/  BSSY.RECONVERGENT B0, `(.L_x_0) ;  /* 0x000004b000007945 */ /* 0x000fe20003800200 */
[----:B------:R-:W-:Y:S01]  /*01c0*/  IMAD.MOV.U32 R15, RZ, RZ, R12 ;  /* 0x000000ffff0f7224 */ /* 0x000fe200078e000c */
[----:B------:R-:W-:-:S10]  /*01d0*/  MOV R0, RZ ;  /* 0x000000ff00007202 */ /* 0x000fd40000000f00 */
[----:B------:R-:W-:Y:S05]  /*01e0*/  @!P0 BRA `(.L_x_1) ;  /* 0x00000004001c8947 */ /* 0x000fea0003800000 */
[----:B------:R-:W-:Y:S01]  /*01f0*/  SHF.R.U32.HI R0, RZ, 0x2, R7 ;  /* 0x00000002ff007819 */ /* 0x000fe20000011607 */
[----:B------:R-:W-:Y:S02]  /*0200*/  IMAD.SHL.U32 R12, R3, 0x10, RZ ;  /* 0x00000010030c7824 */ /* 0x000fe400078e00ff */
[----:B------:R-:W-:Y:S01]  /*0210*/  HFMA2 R15, -RZ, RZ, 1.5048828125, 33.21875 ;  /* 0x3e055027ff0f7431 */ /* 0x000fe200000001ff */
[----:B------:R-:W-:Y:S01]  /*0220*/  BSSY.RECONVERGENT B1, `(.L_x_2) ;  /* 0x000003a000017945 */ /* 0x000fe20003800200 */
[----:B------:R-:W-:-:S04]  /*0230*/  LOP3.LUT R0, R0, R7, RZ, 0x3c, !PT ;  /* 0x0000000700007212 */ /* 0x000fc800078e3cff */
[----:B------:R-:W-:-:S04]  /*0240*/  SHF.L.U32 R7, R0, 0x1, RZ ;  /* 0x0000000100077819 */ /* 0x000fc800000006ff */
[----:B------:R-:W-:-:S04]  /*0250*/  LOP3.LUT R7, R3, R12, R7, 0x96, !PT ;  /* 0x0000000c03077212 */ /* 0x000fc800078e9607 */
[----:B------:R-:W-:Y:S01]  /*0260*/  LOP3.LUT R11, R7, R0, RZ, 0x3c, !PT ;  /* 0x00000000070b7212 */ /* 0x000fe200078e3cff */
[----:B------:R-:W-:-:S03]  /*0270*/  IMAD.MOV.U32 R7, RZ, RZ, 0x2f800000 ;  /* 0x2f800000ff077424 */ /* 0x000fc600078e00ff */
[C---:B------:R-:W-:Y:S02]  /*0280*/  IADD3 R0, PT, PT, R6.reuse, 0x587c5, R11 ;  /* 0x000587c506007810 */ /* 0x040fe40007ffe00b */
[----:B------:R-:W-:Y:S02]  /*0290*/  IADD3 R6, PT, PT, R6, 0xb0f8a, RZ ;  /* 0x000b0f8a06067810 */ /* 0x000fe40007ffe0ff */
[----:B------:R-:W-:-:S05]  /*02a0*/  I2FP.F32.U32 R0, R0 ;  /* 0x0000000000007245 */ /* 0x000fca0000201000 */
[----:B------:R-:W-:-:S05]  /*02b0*/  FFMA R0, R0, R7, 1.1641532182693481445e-10 ;  /* 0x2f00000000007423 */ /* 0x000fca0000000007 */
[----:B------:R-:W-:-:S13]  /*02c0*/  FSETP.GEU.AND P0, PT, R0, 1.175494350822287508e-38, PT ;  /* 0x008000000000780b */ /* 0x000fda0003f0e000 */
[----:B------:R-:W-:-:S05]  /*02d0*/  @!P0 FMUL R0, R0, 8388608 ;  /* 0x4b00000000008820 */ /* 0x000fca0000400000 */
[----:B------:R-:W-:-:S04]  /*02e0*/  IADD3 R7, PT, PT, R0, -0x3f2aaaab, RZ ;  /* 0xc0d5555500077810 */ /* 0x000fc80007ffe0ff */
[----:B------:R-:W-:-:S04]  /*02f0*/  LOP3.LUT R13, R7, 0xff800000, RZ, 0xc0, !PT ;  /* 0xff800000070d7812 */ /* 0x000fc800078ec0ff */
[----:B------:R-:W-:Y:S01]  /*0300*/  I2FP.F32.S32 R12, R13 ;  /* 0x0000000d000c7245 */ /* 0x000fe20000201400 */
[----:B------:R-:W-:Y:S02]  /*0310*/  IMAD.IADD R7, R0, 0x1, -R13 ;  /* 0x0000000100077824 */ /* 0x000fe400078e0a0d */
[----:B------:R-:W-:Y:S02]  /*0320*/  IMAD.MOV.U32 R13, RZ, RZ, 0x7f800000 ;  /* 0x7f800000ff0d7424 */ /* 0x000fe400078e00ff */
[----:B------:R-:W-:-:S04]  /*0330*/  FADD R14, R7, -1 ;  /* 0xbf800000070e7421 */ /* 0x000fc80000000000 */
[----:B------:R-:W-:-:S04]  /*0340*/  FFMA R7, R14, -R15, 0.14084610342979431152 ;  /* 0x3e1039f60e077423 */ /* 0x000fc8000000080f */
[----:B------:R-:W-:-:S04]  /*0350*/  FFMA R7, R14, R7, -0.12148627638816833496 ;  /* 0xbdf8cdcc0e077423 */ /* 0x000fc80000000007 */
[----:B------:R-:W-:-:S04]  /*0360*/  FFMA R7, R14, R7, 0.13980610668659210205 ;  /* 0x3e0f29550e077423 */ /* 0x000fc80000000007 */
[----:B------:R-:W-:-:S04]  /*0370*/  FFMA R7, R14, R7, -0.16684235632419586182 ;  /* 0xbe2ad8b90e077423 */ /* 0x000fc80000000007 */
[----:B------:R-:W-:-:S04]  /*0380*/  FFMA R7, R14, R7, 0.20012299716472625732 ;  /* 0x3e4ced0b0e077423 */ /* 0x000fc80000000007 */
[----:B------:R-:W-:-:S04]  /*0390*/  FFMA R7, R14, R7, -0.24999669194221496582 ;  /* 0xbe7fff220e077423 */ /* 0x000fc80000000007 */
[----:B------:R-:W-:-:S04]  /*03a0*/  FFMA R7, R14, R7, 0.33333182334899902344 ;  /* 0x3eaaaa780e077423 */ /* 0x000fc80000000007 */
[----:B------:R-:W-:Y:S01]  /*03b0*/  FFMA R15, R14, R7, -0.5 ;  /* 0xbf0000000e0f7423 */ /* 0x000fe20000000007 */
[----:B------:R-:W-:Y:S02]  /*03c0*/  FSEL R7, RZ, -23, P0 ;  /* 0xc1b80000ff077808 */ /* 0x000fe40000000000 */
[----:B------:R-:W-:Y:S01]  /*03d0*/  ISETP.GT.U32.AND P0, PT, R0, 0x7f7fffff, PT ;  /* 0x7f7fffff0000780c */ /* 0x000fe20003f04070 */
[----:B------:R-:W-:Y:S02]  /*03e0*/  FMUL R15, R14, R15 ;  /* 0x0000000f0e0f7220 */ /* 0x000fe40000400000 */
[----:B------:R-:W-:Y:S01]  /*03f0*/  FFMA R12, R12, 1.1920928955078125e-07, R7 ;  /* 0x340000000c0c7823 */ /* 0x000fe20000000007 */
[----:B------:R-:W-:Y:S01]  /*0400*/  SHF.R.U32.HI R7, RZ, 0x2, R4 ;  /* 0x00000002ff077819 */ /* 0x000fe20000011604 */
[----:B------:R-:W-:-:S03]  /*0410*/  FFMA R15, R14, R15, R14 ;  /* 0x0000000f0e0f7223 */ /* 0x000fc6000000000e */
[----:B------:R-:W-:Y:S01]  /*0420*/  LOP3.LUT R7, R7, R4, RZ, 0x3c, !PT ;  /* 0x0000000407077212 */ /* 0x000fe200078e3cff */
[----:B------:R-:W-:Y:S01]  /*0430*/  FFMA R15, R12, 0.69314718246459960938, R15 ;  /* 0x3f3172180c0f7823 */ /* 0x000fe2000000000f */
[----:B------:R-:W-:Y:S02]  /*0440*/  IMAD.SHL.U32 R4, R11, 0x10, RZ ;  /* 0x000000100b047824 */ /* 0x000fe400078e00ff */
[C---:B------:R-:W-:Y:S01]  /*0450*/  SHF.L.U32 R12, R7.reuse, 0x1, RZ ;  /* 0x00000001070c7819 */ /* 0x040fe200000006ff */
[C---:B------:R-:W-:Y:S01]  /*0460*/  @P0 FFMA R15, R0.reuse, R13, +INF ;  /* 0x7f800000000f0423 */ /* 0x040fe2000000000d */
[----:B------:R-:W-:Y:S02]  /*0470*/  FSETP.NEU.AND P0, PT, R0, RZ, PT ;  /* 0x000000ff0000720b */ /* 0x000fe40003f0d000 */
[----:B------:R-:W-:Y:S01]  /*0480*/  LOP3.LUT R4, R7, R12, R4, 0x96, !PT ;  /* 0x0000000c07047212 */ /* 0x000fe200078e9604 */
[----:B------:R-:W-:-:S03]  /*0490*/  FMUL R15, R15, -2 ;  /* 0xc00000000f0f7820 */ /* 0x000fc60000400000 */
[----:B------:R-:W-:Y:S02]  /*04a0*/  LOP3.LUT R13, R4, R11, RZ, 0x3c, !PT ;  /* 0x0000000b040d7212 */ /* 0x000fe400078e3cff */
[----:B------:R-:W-:-:S03]  /*04b0*/  FSEL R15, R15, +INF , P0 ;  /* 0x7f8000000f0f7808 */ /* 0x000fc60000000000 */
[----:B------:R-:W-:Y:S01]  /*04c0*/  IMAD.IADD R0, R13, 0x1, R6 ;  /* 0x000000010d007824 */ /* 0x000fe200078e0206 */
[----:B------:R-:W-:Y:S01]  /*04d0*/  IADD3 R7, PT, PT, R15, -0xd000000, RZ ;  /* 0xf30000000f077810 */ /* 0x000fe20007ffe0ff */
[----:B------:R0:W1:Y:S03]  /*04e0*/  MUFU.RSQ R4, R15 ;  /* 0x0000000f00047308 */ /* 0x0000660000001400 */
[----:B------:R-:W-:Y:S02]  /*04f0*/  ISETP.GT.U32.AND P0, PT, R7, 0x727fffff, PT ;  /* 0x727fffff0700780c */ /* 0x000fe40003f04070 */
[----:B------:R-:W-:Y:S02]  /*0500*/  MOV R7, 0x30c90fdb ;  /* 0x30c90fdb00077802 */ /* 0x000fe40000000f00 */
[----:B------:R-:W-:-:S05]  /*0510*/  I2FP.F32.U32 R0, R0 ;  /* 0x0000000000007245 */ /* 0x000fca0000201000 */
[----:B------:R-:W-:-:S04]  /*0520*/  FFMA R18, R0, R7, 7.314590599882819788e-10 ;  /* 0x30490fdb00127423 */ /* 0x000fc80000000007 */
[----:B0-----:R-:W-:Y:S05]  /*0530*/  @!P0 BRA `(.L_x_3) ;  /* 0x0000000000108947 */ /* 0x001fea0003800000 */
[----:B------:R-:W-:-:S07]  /*0540*/  MOV R17, 0x560 ;  /* 0x0000056000117802 */ /* 0x000fce0000000f00 */
[----:B-1----:R-:W-:Y:S05]  /*0550*/  CALL.REL.NOINC `($__internal_0_$__cuda_sm20_sqrt_rn_f32_slowpath) ;  /* 0x0000000000807944 */ /* 0x002fea0003c00000 */
[----:B------:R-:W-:Y:S01]  /*0560*/  MOV R12, R4 ;  /* 0x00000004000c7202 */ /* 0x000fe20000000f00 */
[----:B------:R-:W-:Y:S06]  /*0570*/  BRA `(.L_x_4) ;  /* 0x0000000000107947 */ /* 0x000fec0003800000 */
.L_x_3:
[----:B-1----:R-:W-:Y:S01]  /*0580*/  FMUL.FTZ R12, R15, R4 ;  /* 0x000000040f0c7220 */ /* 0x002fe20000410000 */
[----:B------:R-:W-:-:S03]  /*0590*/  FMUL.FTZ R0, R4, 0.5 ;  /* 0x3f00000004007820 */ /* 0x000fc60000410000 */
[----:B------:R-:W-:-:S04]  /*05a0*/  FFMA R7, -R12, R12, R15 ;  /* 0x0000000c0c077223 */ /* 0x000fc8000000010f */
[----:B------:R-:W-:-:S07]  /*05b0*/  FFMA R12, R7, R0, R12 ;  /* 0x00000000070c7223 */ /* 0x000fce000000000c */
.L_x_4:
[----:B------:R-:W-:Y:S05]  /*05c0*/  BSYNC.RECONVERGENT B1 ;  /* 0x0000000000017941 */ /* 0x000fea0003800200 */
.L_x_2:
[----:B------:R-:W-:Y:S01]  /*05d0*/  FMUL.RZ R14, R18, 0.15915493667125701904 ;  /* 0x3e22f983120e7820 */ /* 0x000fe2000040c000 */
[----:B------:R-:W-:Y:S02]  /*05e0*/  HFMA2 R0, -RZ, RZ, 0, 5.9604644775390625e-08 ;  /* 0x00000001ff007431 */ /* 0x000fe400000001ff */
[----:B------:R-:W-:Y:S01]  /*05f0*/  IMAD.MOV.U32 R16, RZ, RZ, R3 ;  /* 0x000000ffff107224 */ /* 0x000fe200078e0003 */
[----:B------:R-:W-:Y:S01]  /*0600*/  MOV R4, R2 ;  /* 0x0000000200047202 */ /* 0x000fe20000000f00 */
[----:B------:R-:W0:Y:S08]  /*0610*/  MUFU.SIN R15, R14 ;  /* 0x0000000e000f7308 */ /* 0x000e300000000400 */
[----:B------:R-:W1:Y:S01]  /*0620*/  MUFU.COS R7, R14 ;  /* 0x0000000e00077308 */ /* 0x000e620000000000 */
[-C--:B0-----:R-:W-:Y:S01]  /*0630*/  FMUL R15, R15, R12.reuse ;  /* 0x0000000c0f0f7220 */ /* 0x081fe20000400000 */
[----:B-1----:R-:W-:Y:S01]  /*0640*/  FMUL R12, R7, R12 ;  /* 0x0000000c070c7220 */ /* 0x002fe20000400000 */
[----:B------:R-:W-:-:S07]  /*0650*/  IMAD.MOV.U32 R7, RZ, RZ, R5 ;  /* 0x000000ffff077224 */ /* 0x000fce00078e0005 */
.L_x_1:
[----:B------:R-:W-:Y:S05]  /*0660*/  BSYNC.RECONVERGENT B0 ;  /* 0x0000000000007941 */ /* 0x000fea0003800200 */
.L_x_0:
[----:B------:R-:W-:-:S05]  /*0670*/  FFMA R10, R15, UR6, R10 ;  /* 0x000000060f0a7c23 */ /* 0x000fca000800000a */
[----:B------:R-:W-:-:S13]  /*0680*/  FSETP.GT.AND P0, PT, |R10|, 1, PT ;  /* 0x3f8000000a00780b */ /* 0x000fda0003f04200 */
[----:B------:R-:W-:Y:S05]  /*0690*/  @P0 BRA `(.L_x_5) ;  /* 0x00000000001c0947 */ /* 0x000fea0003800000 */
[----:B------:R-:W-:Y:S01]  /*06a0*/  IADD3 R9, PT, PT, R9, 0x1, RZ ;  /* 0x0000000109097810 */ /* 0x000fe20007ffe0ff */
[----:B------:R-:W-:Y:S01]  /*06b0*/  IMAD.MOV.U32 R2, RZ, RZ, R11 ;  /* 0x000000ffff027224 */ /* 0x000fe200078e000b */
[----:B------:R-:W-:Y:S02]  /*06c0*/  MOV R5, R16 ;  /* 0x0000001000057202 */ /* 0x000fe40000000f00 */
[----:B------:R-:W-:Y:S02]  /*06d0*/  ISETP.NE.AND P0, PT, R9, UR7, PT ;  /* 0x0000000709007c0c */ /* 0x000fe4000bf05270 */
[----:B------:R-:W-:-:S11]  /*06e0*/  MOV R3, R13 ;  /* 0x0000000d00037202 */ /* 0x000fd60000000f00 */
[----:B------:R-:W-:Y:S05]  /*06f0*/  @P0 BRA `(.L_x_6) ;  /* 0xfffffff800a80947 */ /* 0x000fea000383ffff */
[----:B------:R-:W-:Y:S05]  /*0700*/  EXIT ;  /* 0x000000000000794d */ /* 0x000fea0003800000 */
.L_x_5:
[----:B------:R-:W0:Y:S01]  /*0710*/  LDC.64 R2, c[0x0][0x380] ;  /* 0x0000e000ff027b82 */ /* 0x000e220000000a00 */
[----:B------:R-:W-:Y:S01]  /*0720*/  IADD3 R5, PT, PT, R9, 0x1, RZ ;  /* 0x0000000109057810 */ /* 0x000fe20007ffe0ff */
[----:B0-----:R-:W-:-:S05]  /*0730*/  IMAD.WIDE R8, R8, 0x4, R2 ;  /* 0x0000000408087825 */ /* 0x001fca00078e0202 */
[----:B------:R-:W-:Y:S01]  /*0740*/  STG.E desc[UR4][R8.64], R5 ;  /* 0x0000000508007986 */ /* 0x000fe2000c101904 */
[----:B------:R-:W-:Y:S05]  /*0750*/  EXIT ;  /* 0x000000000000794d */ /* 0x000fea0003800000 */
        .weak           $__internal_0_$__cuda_sm20_sqrt_rn_f32_slowpath
        .type           $__internal_0_$__cuda_sm20_sqrt_rn_f32_slowpath,@function
        .size           $__internal_0_$__cuda_sm20_sqrt_rn_f32_slowpath,(.L_x_18 - $__internal_0_$__cuda_sm20_sqrt_rn_f32_slowpath)
$__internal_0_$__cuda_sm20_sqrt_rn_f32_slowpath:
[----:B------:R-:W-:-:S13]  /*0760*/  LOP3.LUT P0, RZ, R15, 0x7fffffff, RZ, 0xc0, !PT ;  /* 0x7fffffff0fff7812 */ /* 0x000fda000780c0ff */
[----:B------:R-:W-:Y:S01]  /*0770*/  @!P0 IMAD.MOV.U32 R4, RZ, RZ, R15 ;  /* 0x000000ffff048224 */ /* 0x000fe200078e000f */
[----:B------:R-:W-:Y:S06]  /*0780*/  @!P0 BRA `(.L_x_7) ;  /* 0x0000000000448947 */ /* 0x000fec0003800000 */
[----:B------:R-:W-:Y:S02]  /*0790*/  FSETP.GEU.FTZ.AND P0, PT, R15, RZ, PT ;  /* 0x000000ff0f00720b */ /* 0x000fe40003f1e000 */
[----:B------:R-:W-:-:S11]  /*07a0*/  MOV R0, R15 ;  /* 0x0000000f00007202 */ /* 0x000fd60000000f00 */
[----:B------:R-:W-:Y:S01]  /*07b0*/  @!P0 MOV R4, 0x7fffffff ;  /* 0x7fffffff00048802 */ /* 0x000fe20000000f00 */
[----:B------:R-:W-:Y:S06]  /*07c0*/  @!P0 BRA `(.L_x_7) ;  /* 0x0000000000348947 */ /* 0x000fec0003800000 */
[----:B------:R-:W-:-:S13]  /*07d0*/  FSETP.GTU.FTZ.AND P0, PT, |R0|, +INF , PT ;  /* 0x7f8000000000780b */ /* 0x000fda0003f1c200 */
[----:B------:R-:W-:Y:S01]  /*07e0*/  @P0 FADD.FTZ R4, R0, 1 ;  /* 0x3f80000000040421 */ /* 0x000fe20000010000 */
[----:B------:R-:W-:Y:S06]  /*07f0*/  @P0 BRA `(.L_x_7) ;  /* 0x0000000000280947 */ /* 0x000fec0003800000 */
[----:B------:R-:W-:-:S13]  /*0800*/  FSETP.NEU.FTZ.AND P0, PT, |R0|, +INF , PT ;  /* 0x7f8000000000780b */ /* 0x000fda0003f1d200 */
[----:B------:R-:W-:-:S04]  /*0810*/  @P0 FFMA R7, R0, 1.84467440737095516160e+19, RZ ;  /* 0x5f80000000070823 */ /* 0x000fc800000000ff */
[----:B------:R-:W0:Y:S02]  /*0820*/  @P0 MUFU.RSQ R4, R7 ;  /* 0x0000000700040308 */ /* 0x000e240000001400 */
[----:B0-----:R-:W-:Y:S01]  /*0830*/  @P0 FMUL.FTZ R12, R7, R4 ;  /* 0x00000004070c0220 */ /* 0x001fe20000410000 */
[----:B------:R-:W-:Y:S01]  /*0840*/  @P0 FMUL.FTZ R16, R4, 0.5 ;  /* 0x3f00000004100820 */ /* 0x000fe20000410000 */
[----:B------:R-:W-:Y:S02]  /*0850*/  @!P0 IMAD.MOV.U32 R4, RZ, RZ, R0 ;  /* 0x000000ffff048224 */ /* 0x000fe400078e0000 */
[----:B------:R-:W-:-:S04]  /*0860*/  @P0 FADD.FTZ R14, -R12, -RZ ;  /* 0x800000ff0c0e0221 */ /* 0x000fc80000010100 */
[----:B------:R-:W-:-:S04]  /*0870*/  @P0 FFMA R15, R12, R14, R7 ;  /* 0x0000000e0c0f0223 */ /* 0x000fc80000000007 */
[----:B------:R-:W-:-:S04]  /*0880*/  @P0 FFMA R15, R15, R16, R12 ;  /* 0x000000100f0f0223 */ /* 0x000fc8000000000c */
[----:B------:R-:W-:-:S07]  /*0890*/  @P0 FMUL.FTZ R4, R15, 2.3283064365386962891e-10 ;  /* 0x2f8000000f040820 */ /* 0x000fce0000410000 */
.L_x_7:
[----:B------:R-:W-:Y:S01]  /*08a0*/  HFMA2 R15, -RZ, RZ, 0, 0 ;  /* 0x00000000ff0f7431 */ /* 0x000fe200000001ff */
[----:B------:R-:W-:-:S04]  /*08b0*/  MOV R14, R17 ;  /* 0x00000011000e7202 */ /* 0x000fc80000000f00 */
[----:B------:R-:W-:Y:S05]  /*08c0*/  RET.REL.NODEC R14 `(_Z17simulation_kernelPiP17curandStateXORWOWfii) ;  /* 0xfffffff40ecc7950 */ /* 0x000fea0003c3ffff */
.L_x_8:
[----:B------:R-:W-:-:S00]  /*08d0*/  BRA `(.L_x_8) ;  /* 0xfffffffc00fc7947 */ /* 0x000fc0000383ffff */
[----:B------:R-:W-:-:S00]  /*08e0*/  NOP ;  /* 0x0000000000007918 */ /* 0x000fc00000000000 */
        /* <DEDUP_REMOVED lines=9> */
.L_x_18:


//--------------------- .text._Z15init_rng_kernelP17curandStateXORWOWmi --------------------------
	.section	.text._Z15init_rng_kernelP17curandStateXORWOWmi,"ax",@progbits
	.align	128
        .global         _Z15init_rng_kernelP17curandStateXORWOWmi
        .type           _Z15init_rng_kernelP17curandStateXORWOWmi,@function
        .size           _Z15init_rng_kernelP17curandStateXORWOWmi,(.L_x_20 - _Z15init_rng_kernelP17curandStateXORWOWmi)
        .other          _Z15init_rng_kernelP17curandStateXORWOWmi,@"STO_CUDA_ENTRY STV_DEFAULT"
_Z15init_rng_kernelP17curandStateXORWOWmi:
.text._Z15init_rng_kernelP17curandStateXORWOWmi:
[----:B------:R-:W-:Y:S01]  /*0000*/  LDC R1, c[0x0][0x37c] ;  /* 0x0000df00ff017b82 */ /* 0x000fe20000000800 */
[----:B------:R-:W0:Y:S07]  /*0010*/  S2R R0, SR_TID.X ;  /* 0x0000000000007919 */ /* 0x000e2e0000002100 */
[----:B------:R-:W0:Y:S01]  /*0020*/  S2UR UR4, SR_CTAID.X ;  /* 0x00000000000479c3 */ /* 0x000e220000002500 */
[----:B------:R-:W1:Y:S07]  /*0030*/  LDCU UR5, c[0x0][0x390] ;  /* 0x00007200ff0577ac */ /* 0x000e6e0008000800 */
[----:B------:R-:W0:Y:S02]  /*0040*/  LDC R13, c[0x0][0x360] ;  /* 0x0000d800ff0d7b82 */ /* 0x000e240000000800 */
[----:B0-----:R-:W-:-:S05]  /*0050*/  IMAD R13, R13, UR4, R0 ;  /* 0x000000040d0d7c24 */ /* 0x001fca000f8e0200 */
[----:B-1----:R-:W-:-:S13]  /*0060*/  ISETP.GE.AND P0, PT, R13, UR5, PT ;  /* 0x000000050d007c0c */ /* 0x002fda000bf06270 */
[----:B------:R-:W-:Y:S05]  /*0070*/  @P0 EXIT ;  /* 0x000000000000094d */ /* 0x000fea0003800000 */
[----:B------:R-:W0:Y:S01]  /*0080*/  LDC.64 R2, c[0x0][0x388] ;  /* 0x0000e200ff027b82 */ /* 0x000e220000000a00 */
[----:B------:R-:W1:Y:S01]  /*0090*/  LDCU.64 UR4, c[0x0][0x358] ;  /* 0x00006b00ff0477ac */ /* 0x000e620008000a00 */
[----:B------:R-:W-:Y:S01]  /*00a0*/  ISETP.NE.AND P0, PT, R13, RZ, PT ;  /* 0x000000ff0d00720c */ /* 0x000fe20003f05270 */
[----:B------:R-:W-:Y:S05]  /*00b0*/  BSSY.RECONVERGENT B0, `(.L_x_9) ;  /* 0x00000e1000007945 */ /* 0x000fea0003800200 */
[----:B------:R-:W2:Y:S01]  /*00c0*/  LDC.64 R6, c[0x0][0x380] ;  /* 0x0000e000ff067b82 */ /* 0x000ea20000000a00 */
[----:B0-----:R-:W-:Y:S02]  /*00d0*/  LOP3.LUT R0, R2, 0xaad26b49, RZ, 0x3c, !PT ;  /* 0xaad26b4902007812 */ /* 0x001fe400078e3cff */
[----:B------:R-:W-:-:S03]  /*00e0*/  LOP3.LUT R2, R3, 0xf7dcefdd, RZ, 0x3c, !PT ;  /* 0xf7dcefdd03027812 */ /* 0x000fc600078e3cff */
[----:B------:R-:W-:Y:S02]  /*00f0*/  IMAD R0, R0, 0x4182bed5, RZ ;  /* 0x4182bed500007824 */ /* 0x000fe400078e02ff */
[----:B------:R-:W-:Y:S02]  /*0100*/  IMAD R3, R2, -0x658354e5, RZ ;  /* 0x9a7cab1b02037824 */ /* 0x000fe400078e02ff */
[----:B--2---:R-:W-:Y:S01]  /*0110*/  IMAD.WIDE R6, R13, 0x30, R6 ;  /* 0x000000300d067825 */ /* 0x004fe200078e0206 */
[C---:B------:R-:W-:Y:S02]  /*0120*/  LOP3.LUT R8, R0.reuse, 0x159a55e5, RZ, 0x3c, !PT ;  /* 0x159a55e500087812 */ /* 0x040fe400078e3cff */
[C---:B------:R-:W-:Y:S01]  /*0130*/  IADD3 R4, PT, PT, R0.reuse, 0x64f0c9, R3 ;  /* 0x0064f0c900047810 */ /* 0x040fe20007ffe003 */
[C---:B------:R-:W-:Y:S01]  /*0140*/  VIADD R5, R0.reuse, 0x75bcd15 ;  /* 0x075bcd1500057836 */ /* 0x040fe20000000000 */
[----:B------:R-:W-:Y:S01]  /*0150*/  LOP3.LUT R10, R3, 0x5491333, RZ, 0x3c, !PT ;  /* 0x05491333030a7812 */ /* 0x000fe200078e3cff */
[----:B------:R-:W-:-:S02]  /*0160*/  VIADD R11, R0, 0x583f19 ;  /* 0x00583f19000b7836 */ /* 0x000fc40000000000 */
[----:B------:R-:W-:Y:S01]  /*0170*/  VIADD R9, R3, 0x1f123bb5 ;  /* 0x1f123bb503097836 */ /* 0x000fe20000000000 */
[----:B-1----:R0:W-:Y:S04]  /*0180*/  STG.E.64 desc[UR4][R6.64], R4 ;  /* 0x0000000406007986 */ /* 0x0021e8000c101b04 */
[----:B------:R0:W-:Y:S04]  /*0190*/  STG.E.64 desc[UR4][R6.64+0x8], R8 ;  /* 0x0000080806007986 */ /* 0x0001e8000c101b04 */
[----:B------:R0:W-:Y:S01]  /*01a0*/  STG.E.64 desc[UR4][R6.64+0x10], R10 ;  /* 0x0000100a06007986 */ /* 0x0001e2000c101b04 */
[----:B------:R-:W-:Y:S05]  /*01b0*/  @!P0 BRA `(.L_x_10) ;  /* 0x0000000c00408947 */ /* 0x000fea0003800000 */
[----:B------:R-:W-:Y:S01]  /*01c0*/  SHF.R.S32.HI R0, RZ, 0x1f, R13 ;  /* 0x0000001fff007819 */ /* 0x000fe2000001140d */
[----:B------:R-:W-:-:S07]  /*01d0*/  IMAD.MOV.U32 R12, RZ, RZ, RZ ;  /* 0x000000ffff0c7224 */ /* 0x000fce00078e00ff */
.L_x_16:
[----:B-1----:R-:W-:Y:S01]  /*01e0*/  LOP3.LUT R2, R13, 0x3, RZ, 0xc0, !PT ;  /* 0x000000030d027812 */ /* 0x002fe200078ec0ff */
[----:B------:R-:W-:Y:S03]  /*01f0*/  BSSY.RECONVERGENT B1, `(.L_x_11) ;  /* 0x00000c6000017945 */ /* 0x000fe60003800200 */
[----:B------:R-:W-:-:S04]  /*0200*/  ISETP.NE.U32.AND P0, PT, R2, RZ, PT ;  /* 0x000000ff0200720c */ /* 0x000fc80003f05070 */
[----:B------:R-:W-:-:S13]  /*0210*/  ISETP.NE.AND.EX P0, PT, RZ, RZ, PT, P0 ;  /* 0x000000ffff00720c */ /* 0x000fda0003f05300 */
[----:B------:R-:W-:Y:S05]  /*0220*/  @!P0 BRA `(.L_x_12) ;  /* 0x0000000c00088947 */ /* 0x000fea0003800000 */
[----:B0-----:R-:W0:Y:S01]  /*0230*/  LDC.64 R8, c[0x4][RZ] ;  /* 0x01000000ff087b82 */ /* 0x001e220000000a00 */
[----:B------:R-:W-:Y:S02]  /*0240*/  IMAD.MOV.U32 R14, RZ, RZ, RZ ;  /* 0x000000ffff0e7224 */ /* 0x000fe400078e00ff */
[----:B0-----:R-:W-:-:S07]  /*0250*/  IMAD.WIDE.U32 R8, R12, 0xc80, R8 ;  /* 0x00000c800c087825 */ /* 0x001fce00078e0008 */
.L_x_15:
[----:B-1----:R-:W-:Y:S01]  /*0260*/  IMAD.MOV.U32 R15, RZ, RZ, RZ ;  /* 0x000000ffff0f7224 */ /* 0x002fe200078e00ff */
[----:B------:R-:W-:Y:S01]  /*0270*/  CS2R R2, SRZ ;  /* 0x0000000000027805 */ /* 0x000fe2000001ff00 */
[----:B------:R-:W-:Y:S01]  /*0280*/  IMAD.MOV.U32 R17, RZ, RZ, RZ ;  /* 0x000000ffff117224 */ /* 0x000fe200078e00ff */
[----:B------:R-:W-:-:S07]  /*0290*/  CS2R R4, SRZ ;  /* 0x0000000000047805 */ /* 0x000fce000001ff00 */
.L_x_14:
[----:B------:R-:W-:-:S05]  /*02a0*/  IMAD.WIDE.U32 R10, R17, 0x4, R6 ;  /* 0x00000004110a7825 */ /* 0x000fca00078e0006 */
[----:B------:R0:W5:Y:S01]  /*02b0*/  LDG.E R16, desc[UR4][R10.64+0x4] ;  /* 0x000004040a107981 */ /* 0x000162000c1e1900 */
[----:B------:R-:W-:-:S07]  /*02c0*/  IMAD.MOV.U32 R19, RZ, RZ, RZ ;  /* 0x000000ffff137224 */ /* 0x000fce00078e00ff */
.L_x_13:
[----:B-----5:R-:W-:Y:S01]  /*02d0*/  SHF.R.U32.HI R24, RZ, R19, R16 ;  /* 0x00000013ff187219 */ /* 0x020fe20000011610 */
[----:B0-----:R-:W-:-:S03]  /*02e0*/  IMAD.SHL.U32 R10, R17, 0x20, RZ ;  /* 0x00000020110a7824 */ /* 0x001fc600078e00ff */
[----:B------:R-:W-:Y:S01]  /*02f0*/  LOP3.LUT R11, R24, 0x1, RZ, 0xc0, !PT ;  /* 0x00000001180b7812 */ /* 0x000fe200078ec0ff */
[----:B------:R-:W-:-:S03]  /*0300*/  IMAD.IADD R10, R10, 0x1, R19 ;  /* 0x000000010a0a7824 */ /* 0x000fc600078e0213 */
[----:B------:R-:W-:Y:S01]  /*0310*/  ISETP.NE.U32.AND P0, PT, R11, 0x1, PT ;  /* 0x000000010b00780c */ /* 0x000fe20003f05070 */
[----:B------:R-:W-:-:S03]  /*0320*/  IMAD R11, R10, 0x5, RZ ;  /* 0x000000050a0b7824 */ /* 0x000fc600078e02ff */
[----:B------:R-:W-:Y:S01]  /*0330*/  R2P PR, R24, 0x7e ;  /* 0x0000007e18007804 */ /* 0x000fe20000000000 */
[----:B------:R-:W-:-:S08]  /*0340*/  IMAD.WIDE.U32 R10, R11, 0x4, R8 ;  /* 0x000000040b0a7825 */ /* 0x000fd000078e0008 */
[----:B------:R-:W2:Y:S04]  /*0350*/  @!P0 LDG.E R18, desc[UR4][R10.64] ;  /* 0x000000040a128981 */ /* 0x000ea8000c1e1900 */
[----:B------:R-:W3:Y:S04]  /*0360*/  @!P0 LDG.E R20, desc[UR4][R10.64+0x10] ;  /* 0x000010040a148981 */ /* 0x000ee8000c1e1900 */
[----:B------:R-:W4:Y:S04]  /*0370*/  @P1 LDG.E R22, desc[UR4][R10.64+0x14] ;  /* 0x000014040a161981 */ /* 0x000f28000c1e1900 */
[----:B------:R-:W4:Y:S04]  /*0380*/  @P2 LDG.E R26, desc[UR4][R10.64+0x28] ;  /* 0x000028040a1a2981 */ /* 0x000f28000c1e1900 */
[----:B------:R-:W4:Y:S04]  /*0390*/  @!P0 LDG.E R21, desc[UR4][R10.64+0x4] ;  /* 0x000004040a158981 */ /* 0x000f28000c1e1900 */
[----:B------:R-:W4:Y:S04]  /*03a0*/  @!P0 LDG.E R23, desc[UR4][R10.64+0xc] ;  /* 0x00000c040a178981 */ /* 0x000f28000c1e1900 */
[----:B------:R-:W4:Y:S04]  /*03b0*/  @P1 LDG.E R25, desc[UR4][R10.64+0x18] ;  /* 0x000018040a191981 */ /* 0x000f28000c1e1900 */
[----:B------:R-:W4:Y:S04]  /*03c0*/  @P3 LDG.E R28, desc[UR4][R10.64+0x3c] ;  /* 0x00003c040a1c3981 */ /* 0x000f28000c1e1900 */
[----:B------:R-:W4:Y:S01]  /*03d0*/  @P6 LDG.E R27, desc[UR4][R10.64+0x7c] ;  /* 0x00007c040a1b6981 */ /* 0x000f22000c1e1900 */
[----:B--2---:R-:W-:-:S03]  /*03e0*/  @!P0 LOP3.LUT R15, R15, R18, RZ, 0x3c, !PT ;  /* 0x000000120f0f8212 */ /* 0x004fc600078e3cff */
[----:B------:R-:W2:Y:S01]  /*03f0*/  @!P0 LDG.E R18, desc[UR4][R10.64+0x8] ;  /* 0x000008040a128981 */ /* 0x000ea2000c1e1900 */
[----:B---3--:R-:W-:-:S03]  /*0400*/  @!P0 LOP3.LUT R3, R3, R20, RZ, 0x3c, !PT ;  /* 0x0000001403038212 */ /* 0x008fc600078e3cff */
[----:B------:R-:W3:Y:S01]  /*0410*/  @P1 LDG.E R20, desc[UR4][R10.64+0x24] ;  /* 0x000024040a141981 */ /* 0x000ee2000c1e1900 */
[----:B----4-:R-:W-:-:S03]  /*0420*/  @P1 LOP3.LUT R15, R15, R22, RZ, 0x3c, !PT ;  /* 0x000000160f0f1212 */ /* 0x010fc600078e3cff */
[----:B------:R-:W4:Y:S01]  /*0430*/  @P2 LDG.E R22, desc[UR4][R10.64+0x38] ;  /* 0x000038040a162981 */ /* 0x000f22000c1e1900 */
[----:B------:R-:W-:-:S03]  /*0440*/  @P2 LOP3.LUT R15, R15, R26, RZ, 0x3c, !PT ;  /* 0x0000001a0f0f2212 */ /* 0x000fc600078e3cff */
[----:B------:R-:W4:Y:S01]  /*0450*/  @P4 LDG.E R26, desc[UR4][R10.64+0x50] ;  /* 0x000050040a1a4981 */ /* 0x000f22000c1e1900 */
[----:B------:R-:W-:-:S03]  /*0460*/  @!P0 LOP3.LUT R4, R4, R21, RZ, 0x3c, !PT ;  /* 0x0000001504048212 */ /* 0x000fc600078e3cff */
[----:B------:R-:W4:Y:S01]  /*0470*/  @P1 LDG.E R21, desc[UR4][R10.64+0x20] ;  /* 0x000020040a151981 */ /* 0x000f22000c1e1900 */
[----:B------:R-:W-:-:S03]  /*0480*/  @!P0 LOP3.LUT R2, R2, R23, RZ, 0x3c, !PT ;  /* 0x0000001702028212 */ /* 0x000fc600078e3cff */
[----:B------:R-:W4:Y:S01]  /*0490*/  @P2 LDG.E R23, desc[UR4][R10.64+0x2c] ;  /* 0x00002c040a172981 */ /* 0x000f22000c1e1900 */
[----:B------:R-:W-:-:S03]  /*04a0*/  @P1 LOP3.LUT R4, R4, R25, RZ, 0x3c, !PT ;  /* 0x0000001904041212 */ /* 0x000fc600078e3cff */
[----:B------:R-:W4:Y:S01]  /*04b0*/  @P2 LDG.E R25, desc[UR4][R10.64+0x34] ;  /* 0x000034040a192981 */ /* 0x000f22000c1e1900 */
[----:B--2---:R-:W-:-:S03]  /*04c0*/  @!P0 LOP3.LUT R5, R5, R18, RZ, 0x3c, !PT ;  /* 0x0000001205058212 */ /* 0x004fc600078e3cff */
[----:B------:R-:W2:Y:S01]  /*04d0*/  @P1 LDG.E R18, desc[UR4][R10.64+0x1c] ;  /* 0x00001c040a121981 */ /* 0x000ea2000c1e1900 */
[----:B---3--:R-:W-:-:S03]  /*04e0*/  @P1 LOP3.LUT R3, R3, R20, RZ, 0x3c, !PT ;  /* 0x0000001403031212 */ /* 0x008fc600078e3cff */
[----:B------:R-:W3:Y:S01]  /*04f0*/  @P2 LDG.E R20, desc[UR4][R10.64+0x30] ;  /* 0x000030040a142981 */ /* 0x000ee2000c1e1900 */
[----:B----4-:R-:W-:-:S03]  /*0500*/  @P2 LOP3.LUT R3, R3, R22, RZ, 0x3c, !PT ;  /* 0x0000001603032212 */ /* 0x010fc600078e3cff */
[----:B------:R-:W4:Y:S01]  /*0510*/  @P3 LDG.E R22, desc[UR4][R10.64+0x4c] ;  /* 0x00004c040a163981 */ /* 0x000f22000c1e1900 */
[----:B------:R-:W-:-:S04]  /*0520*/  @P3 LOP3.LUT R15, R15, R28, RZ, 0x3c, !PT ;  /* 0x0000001c0f0f3212 */ /* 0x000fc800078e3cff */
[----:B------:R-:W-:Y:S02]  /*0530*/  @P4 LOP3.LUT R15, R15, R26, RZ, 0x3c, !PT ;  /* 0x0000001a0f0f4212 */ /* 0x000fe400078e3cff */
[----:B------:R-:W-:Y:S01]  /*0540*/  @P1 LOP3.LUT R2, R2, R21, RZ, 0x3c, !PT ;  /* 0x0000001502021212 */ /* 0x000fe200078e3cff */
[----:B------:R-:W4:Y:S04]  /*0550*/  @P5 LDG.E R26, desc[UR4][R10.64+0x64] ;  /* 0x000064040a1a5981 */ /* 0x000f28000c1e1900 */
[----:B------:R-:W4:Y:S01]  /*0560*/  @P3 LDG.E R21, desc[UR4][R10.64+0x40] ;  /* 0x000040040a153981 */ /* 0x000f22000c1e1900 */
[----:B------:R-:W-:Y:S02]  /*0570*/  @P2 LOP3.LUT R4, R4, R23, RZ, 0x3c, !PT ;  /* 0x0000001704042212 */ /* 0x000fe400078e3cff */
[----:B------:R-:W-:Y:S01]  /*0580*/  @P2 LOP3.LUT R2, R2, R25, RZ, 0x3c, !PT ;  /* 0x0000001902022212 */ /* 0x000fe200078e3cff */
[----:B------:R-:W4:Y:S04]  /*0590*/  @P3 LDG.E R23, desc[UR4][R10.64+0x48] ;  /* 0x000048040a173981 */ /* 0x000f28000c1e1900 */
[----:B------:R-:W4:Y:S01]  /*05a0*/  @P4 LDG.E R25, desc[UR4][R10.64+0x54] ;  /* 0x000054040a194981 */ /* 0x000f22000c1e1900 */
[----:B--2---:R-:W-:-:S03]  /*05b0*/  @P1 LOP3.LUT R5, R5, R18, RZ, 0x3c, !PT ;  /* 0x0000001205051212 */ /* 0x004fc600078e3cff */
[----:B------:R-:W2:Y:S01]  /*05c0*/  @P3 LDG.E R18, desc[UR4][R10.64+0x44] ;  /* 0x000044040a123981 */ /* 0x000ea2000c1e1900 */
[----:B---3--:R-:W-:-:S03]  /*05d0*/  @P2 LOP3.LUT R5, R5, R20, RZ, 0x3c, !PT ;  /* 0x0000001405052212 */ /* 0x008fc600078e3cff */
[----:B------:R-:W3:Y:S01]  /*05e0*/  @P4 LDG.E R20, desc[UR4][R10.64+0x58] ;  /* 0x000058040a144981 */ /* 0x000ee2000c1e1900 */
[----:B----4-:R-:W-:-:S03]  /*05f0*/  @P3 LOP3.LUT R3, R3, R22, RZ, 0x3c, !PT ;  /* 0x0000001603033212 */ /* 0x010fc600078e3cff */
[----:B------:R-:W4:Y:S01]  /*0600*/  @P4 LDG.E R22, desc[UR4][R10.64+0x60] ;  /* 0x000060040a164981 */ /* 0x000f22000c1e1900 */
[----:B------:R-:W-:Y:S02]  /*0610*/  LOP3.LUT P0, RZ, R24, 0x80, RZ, 0xc0, !PT ;  /* 0x0000008018ff7812 */ /* 0x000fe4000780c0ff */
[----:B------:R-:W-:Y:S02]  /*0620*/  @P5 LOP3.LUT R15, R15, R26, RZ, 0x3c, !PT ;  /* 0x0000001a0f0f5212 */ /* 0x000fe400078e3cff */
[----:B------:R-:W4:Y:S01]  /*0630*/  @P6 LDG.E R26, desc[UR4][R10.64+0x78] ;  /* 0x000078040a1a6981 */ /* 0x000f22000c1e1900 */
[----:B------:R-:W-:-:S03]  /*0640*/  @P3 LOP3.LUT R4, R4, R21, RZ, 0x3c, !PT ;  /* 0x0000001504043212 */ /* 0x000fc600078e3cff */
[----:B------:R-:W4:Y:S01]  /*0650*/  @P4 LDG.E R21, desc[UR4][R10.64+0x5c] ;  /* 0x00005c040a154981 */ /* 0x000f22000c1e1900 */
[----:B------:R-:W-:-:S03]  /*0660*/  @P3 LOP3.LUT R2, R2, R23, RZ, 0x3c, !PT ;  /* 0x0000001702023212 */ /* 0x000fc600078e3cff */
[----:B------:R-:W4:Y:S01]  /*0670*/  @P5 LDG.E R23, desc[UR4][R10.64+0x68] ;  /* 0x000068040a175981 */ /* 0x000f22000c1e1900 */
[----:B------:R-:W-:-:S03]  /*0680*/  @P4 LOP3.LUT R4, R4, R25, RZ, 0x3c, !PT ;  /* 0x0000001904044212 */ /* 0x000fc600078e3cff */
[----:B------:R-:W4:Y:S01]  /*0690*/  @P5 LDG.E R25, desc[UR4][R10.64+0x70] ;  /* 0x000070040a195981 */ /* 0x000f22000c1e1900 */
[----:B--2---:R-:W-:-:S03]  /*06a0*/  @P3 LOP3.LUT R5, R5, R18, RZ, 0x3c, !PT ;  /* 0x0000001205053212 */ /* 0x004fc600078e3cff */
[----:B------:R-:W2:Y:S01]  /*06b0*/  @P5 LDG.E R18, desc[UR4][R10.64+0x6c] ;  /* 0x00006c040a125981 */ /* 0x000ea2000c1e1900 */
[----:B---3--:R-:W-:-:S03]  /*06c0*/  @P4 LOP3.LUT R5, R5, R20, RZ, 0x3c, !PT ;  /* 0x0000001405054212 */ /* 0x008fc600078e3cff */
[----:B------:R-:W3:Y:S01]  /*06d0*/  @P5 LDG.E R20, desc[UR4][R10.64+0x74] ;  /* 0x000074040a145981 */ /* 0x000ee2000c1e1900 */
[----:B----4-:R-:W-:-:S03]  /*06e0*/  @P4 LOP3.LUT R3, R3, R22, RZ, 0x3c, !PT ;  /* 0x0000001603034212 */ /* 0x010fc600078e3cff */
[----:B------:R-:W4:Y:S01]  /*06f0*/  @P0 LDG.E R22, desc[UR4][R10.64+0x8c] ;  /* 0x00008c040a160981 */ /* 0x000f22000c1e1900 */
[----:B------:R-:W-:-:S03]  /*0700*/  @P6 LOP3.LUT R15, R15, R26, RZ, 0x3c, !PT ;  /* 0x0000001a0f0f6212 */ /* 0x000fc600078e3cff */
        /* <DEDUP_REMOVED lines=13> */
[----:B------:R-:W-:Y:S02]  /*07e0*/  @P6 LOP3.LUT R4, R4, R27, RZ, 0x3c, !PT ;  /* 0x0000001b04046212 */ /* 0x000fe400078e3cff */
[----:B------:R-:W-:Y:S02]  /*07f0*/  @P6 LOP3.LUT R2, R2, R21, RZ, 0x3c, !PT ;  /* 0x0000001502026212 */ /* 0x000fe400078e3cff */
[----:B------:R-:W-:Y:S02]  /*0800*/  @P0 LOP3.LUT R4, R4, R23, RZ, 0x3c, !PT ;  /* 0x0000001704040212 */ /* 0x000fe400078e3cff */
[----:B------:R-:W-:Y:S02]  /*0810*/  @P0 LOP3.LUT R2, R2, R25, RZ, 0x3c, !PT ;  /* 0x0000001902020212 */ /* 0x000fe400078e3cff */
[----:B--2---:R-:W-:Y:S02]  /*0820*/  @P6 LOP3.LUT R5, R5, R18, RZ, 0x3c, !PT ;  /* 0x0000001205056212 */ /* 0x004fe400078e3cff */
[----:B---3--:R-:W-:-:S02]  /*0830*/  @P6 LOP3.LUT R3, R3, R20, RZ, 0x3c, !PT ;  /* 0x0000001403036212 */ /* 0x008fc400078e3cff */
[----:B----4-:R-:W-:Y:S02]  /*0840*/  @P0 LOP3.LUT R5, R5, R22, RZ, 0x3c, !PT ;  /* 0x0000001605050212 */ /* 0x010fe400078e3cff */
[----:B------:R-:W-:Y:S02]  /*0850*/  @P0 LOP3.LUT R3, R3, R26, RZ, 0x3c, !PT ;  /* 0x0000001a03030212 */ /* 0x000fe400078e3cff */
[----:B------:R-:W-:-:S13]  /*0860*/  R2P PR, R24.B1, 0x7f ;  /* 0x0000007f18007804 */ /* 0x000fda0000001000 */
[----:B------:R-:W2:Y:S04]  /*0870*/  @P0 LDG.E R18, desc[UR4][R10.64+0xa0] ;  /* 0x0000a0040a120981 */ /* 0x000ea8000c1e1900 */
[----:B------:R-:W3:Y:S04]  /*0880*/  @P1 LDG.E R22, desc[UR4][R10.64+0xb4] ;  /* 0x0000b4040a161981 */ /* 0x000ee8000c1e1900 */
[----:B------:R-:W4:Y:S04]  /*0890*/  @P2 LDG.E R26, desc[UR4][R10.64+0xc8] ;  /* 0x0000c8040a1a2981 */ /* 0x000f28000c1e1900 */
[----:B------:R-:W4:Y:S04]  /*08a0*/  @P3 LDG.E R28, desc[UR4][R10.64+0xdc] ;  /* 0x0000dc040a1c3981 */ /* 0x000f28000c1e1900 */
[----:B------:R-:W4:Y:S04]  /*08b0*/  @P0 LDG.E R23, desc[UR4][R10.64+0xa4] ;  /* 0x0000a4040a170981 */ /* 0x000f28000c1e1900 */
[----:B------:R-:W4:Y:S04]  /*08c0*/  @P0 LDG.E R20, desc[UR4][R10.64+0xa8] ;  /* 0x0000a8040a140981 */ /* 0x000f28000c1e1900 */
[----:B------:R-:W4:Y:S04]  /*08d0*/  @P4 LDG.E R25, desc[UR4][R10.64+0xf0] ;  /* 0x0000f0040a194981 */ /* 0x000f28000c1e1900 */
        /* <DEDUP_REMOVED lines=21> */
[----:B------:R-:W-:Y:S02]  /*0a30*/  LOP3.LUT P0, RZ, R24, 0x8000, RZ, 0xc0, !PT ;  /* 0x0000800018ff7812 */ /* 0x000fe4000780c0ff */
[----:B----4-:R-:W-:Y:S01]  /*0a40*/  @P5 LOP3.LUT R15, R15, R26, RZ, 0x3c, !PT ;  /* 0x0000001a0f0f5212 */ /* 0x010fe200078e3cff */
[----:B------:R-:W4:Y:S04]  /*0a50*/  @P3 LDG.E R24, desc[UR4][R10.64+0xe4] ;  /* 0x0000e4040a183981 */ /* 0x000f28000c1e1900 */
[----:B------:R-:W2:Y:S01]  /*0a60*/  @P6 LDG.E R26, desc[UR4][R10.64+0x118] ;  /* 0x000118040a1a6981 */ /* 0x000ea2000c1e1900 */
        /* <DEDUP_REMOVED lines=8> */
[----:B---3--:R-:W-:-:S03]  /*0af0*/  @P2 LOP3.LUT R3, R3, R22, RZ, 0x3c, !PT ;  /* 0x0000001603032212 */ /* 0x008fc600078e3cff */
[----:B------:R-:W3:Y:S01]  /*0b00*/  @P4 LDG.E R22, desc[UR4][R10.64+0x100] ;  /* 0x000100040a164981 */ /* 0x000ee2000c1e1900 */
[----:B--2---:R-:W-:-:S03]  /*0b10*/  @P6 LOP3.LUT R15, R15, R26, RZ, 0x3c, !PT ;  /* 0x0000001a0f0f6212 */ /* 0x004fc600078e3cff */
[----:B------:R-:W2:Y:S01]  /*0b20*/  @P0 LDG.E R26, desc[UR4][R10.64+0x12c] ;  /* 0x00012c040a1a0981 */ /* 0x000ea2000c1e1900 */
[----:B----4-:R-:W-:-:S03]  /*0b30*/  @P2 LOP3.LUT R2, R2, R23, RZ, 0x3c, !PT ;  /* 0x0000001702022212 */ /* 0x010fc600078e3cff */
[----:B------:R-:W4:Y:S01]  /*0b40*/  @P4 LDG.E R23, desc[UR4][R10.64+0xfc] ;  /* 0x0000fc040a174981 */ /* 0x000f22000c1e1900 */
[----:B------:R-:W-:-:S03]  /*0b50*/  @P2 LOP3.LUT R5, R5, R20, RZ, 0x3c, !PT ;  /* 0x0000001405052212 */ /* 0x000fc600078e3cff */
[----:B------:R-:W4:Y:S01]  /*0b60*/  @P4 LDG.E R20, desc[UR4][R10.64+0xf8] ;  /* 0x0000f8040a144981 */ /* 0x000f22000c1e1900 */
[----:B------:R-:W-:Y:S02]  /*0b70*/  @P3 LOP3.LUT R2, R2, R27, RZ, 0x3c, !PT ;  /* 0x0000001b02023212 */ /* 0x000fe400078e3cff */
[----:B------:R-:W-:Y:S01]  /*0b80*/  @P3 LOP3.LUT R4, R4, R25, RZ, 0x3c, !PT ;  /* 0x0000001904043212 */ /* 0x000fe200078e3cff */
[----:B------:R-:W4:Y:S01]  /*0b90*/  @P5 LDG.E R27, desc[UR4][R10.64+0x110] ;  /* 0x000110040a1b5981 */ /* 0x000f22000c1e1900 */
[----:B------:R-:W-:-:S03]  /*0ba0*/  @P3 LOP3.LUT R5, R5, R24, RZ, 0x3c, !PT ;  /* 0x0000001805053212 */ /* 0x000fc600078e3cff */
[----:B------:R-:W4:Y:S04]  /*0bb0*/  @P5 LDG.E R25, desc[UR4][R10.64+0x108] ;  /* 0x000108040a195981 */ /* 0x000f28000c1e1900 */
        /* <DEDUP_REMOVED lines=19> */
[----:B------:R-:W-:-:S05]  /*0cf0*/  VIADD R19, R19, 0x10 ;  /* 0x0000001013137836 */ /* 0x000fca0000000000 */
[----:B------:R-:W-:Y:S02]  /*0d00*/  ISETP.NE.AND P1, PT, R19, 0x20, PT ;  /* 0x000000201300780c */ /* 0x000fe40003f25270 */
[----:B------:R-:W-:Y:S02]  /*0d10*/  @P5 LOP3.LUT R3, R3, R18, RZ, 0x3c, !PT ;  /* 0x0000001203035212 */ /* 0x000fe400078e3cff */
[----:B------:R-:W-:Y:S02]  /*0d20*/  @P6 LOP3.LUT R4, R4, R21, RZ, 0x3c, !PT ;  /* 0x0000001504046212 */ /* 0x000fe400078e3cff */
[----:B---3--:R-:W-:-:S04]  /*0d30*/  @P6 LOP3.LUT R3, R3, R22, RZ, 0x3c, !PT ;  /* 0x0000001603036212 */ /* 0x008fc800078e3cff */
[----:B--2---:R-:W-:Y:S02]  /*0d40*/  @P0 LOP3.LUT R3, R3, R26, RZ, 0x3c, !PT ;  /* 0x0000001a03030212 */ /* 0x004fe400078e3cff */
[----:B----4-:R-:W-:Y:S02]  /*0d50*/  @P6 LOP3.LUT R2, R2, R23, RZ, 0x3c, !PT ;  /* 0x0000001702026212 */ /* 0x010fe400078e3cff */
[----:B------:R-:W-:Y:S02]  /*0d60*/  @P6 LOP3.LUT R5, R5, R20, RZ, 0x3c, !PT ;  /* 0x0000001405056212 */ /* 0x000fe400078e3cff */
[----:B------:R-:W-:Y:S02]  /*0d70*/  @P0 LOP3.LUT R2, R2, R27, RZ, 0x3c, !PT ;  /* 0x0000001b02020212 */ /* 0x000fe400078e3cff */
[----:B------:R-:W-:Y:S02]  /*0d80*/  @P0 LOP3.LUT R4, R4, R25, RZ, 0x3c, !PT ;  /* 0x0000001904040212 */ /* 0x000fe400078e3cff */
[----:B------:R-:W-:Y:S01]  /*0d90*/  @P0 LOP3.LUT R5, R5, R24, RZ, 0x3c, !PT ;  /* 0x0000001805050212 */ /* 0x000fe200078e3cff */
[----:B------:R-:W-:Y:S06]  /*0da0*/  @P1 BRA `(.L_x_13) ;  /* 0xfffffff400481947 */ /* 0x000fec000383ffff */
[----:B------:R-:W-:-:S05]  /*0db0*/  VIADD R17, R17, 0x1 ;  /* 0x0000000111117836 */ /* 0x000fca0000000000 */
[----:B------:R-:W-:-:S13]  /*0dc0*/  ISETP.NE.AND P0, PT, R17, 0x5, PT ;  /* 0x000000051100780c */ /* 0x000fda0003f05270 */
[----:B------:R-:W-:Y:S05]  /*0dd0*/  @P0 BRA `(.L_x_14) ;  /* 0xfffffff400300947 */ /* 0x000fea000383ffff */
[----:B------:R1:W-:Y:S01]  /*0de0*/  STG.E.64 desc[UR4][R6.64+0x8], R4 ;  /* 0x0000080406007986 */ /* 0x0003e2000c101b04 */
[----:B------:R-:W-:Y:S01]  /*0df0*/  VIADD R14, R14, 0x1 ;  /* 0x000000010e0e7836 */ /* 0x000fe20000000000 */
[----:B------:R-:W-:Y:S02]  /*0e00*/  LOP3.LUT R11, R13, 0x3, RZ, 0xc0, !PT ;  /* 0x000000030d0b7812 */ /* 0x000fe400078ec0ff */
[----:B------:R1:W-:Y:S02]  /*0e10*/  STG.E.64 desc[UR4][R6.64+0x10], R2 ;  /* 0x0000100206007986 */ /* 0x0003e4000c101b04 */
[----:B------:R-:W-:Y:S02]  /*0e20*/  ISETP.GE.U32.AND P0, PT, R14, R11, PT ;  /* 0x0000000b0e00720c */ /* 0x000fe40003f06070 */
[----:B------:R1:W-:Y:S11]  /*0e30*/  STG.E desc[UR4][R6.64+0x4], R15 ;  /* 0x0000040f06007986 */ /* 0x0003f6000c101904 */
[----:B------:R-:W-:Y:S05]  /*0e40*/  @!P0 BRA `(.L_x_15) ;  /* 0xfffffff400048947 */ /* 0x000fea000383ffff */
.L_x_12:
[----:B------:R-:W-:Y:S05]  /*0e50*/  BSYNC.RECONVERGENT B1 ;  /* 0x0000000000017941 */ /* 0x000fea0003800200 */
.L_x_11:
[C---:B------:R-:W-:Y:S01]  /*0e60*/  ISETP.GT.U32.AND P0, PT, R13.reuse, 0x3, PT ;  /* 0x000000030d00780c */ /* 0x040fe20003f04070 */
[----:B------:R-:W-:Y:S01]  /*0e70*/  VIADD R12, R12, 0x1 ;  /* 0x000000010c0c7836 */ /* 0x000fe20000000000 */
[--C-:B------:R-:W-:Y:S02]  /*0e80*/  SHF.R.U64 R13, R13, 0x2, R0.reuse ;  /* 0x000000020d0d7819 */ /* 0x100fe40000001200 */
[----:B------:R-:W-:Y:S02]  /*0e90*/  ISETP.GT.U32.AND.EX P0, PT, R0, RZ, PT, P0 ;  /* 0x000000ff0000720c */ /* 0x000fe40003f04100 */
[----:B------:R-:W-:-:S11]  /*0ea0*/  SHF.R.U32.HI R0, RZ, 0x2, R0 ;  /* 0x00000002ff007819 */ /* 0x000fd60000011600 */
[----:B------:R-:W-:Y:S05]  /*0eb0*/  @P0 BRA `(.L_x_16) ;  /* 0xfffffff000c80947 */ /* 0x000fea000383ffff */
.L_x_10:
[----:B------:R-:W-:Y:S05]  /*0ec0*/  BSYNC.RECONVERGENT B0 ;  /* 0x0000000000007941 */ /* 0x000fea0003800200 */
.L_x_9:
[----:B------:R-:W-:Y:S04]  /*0ed0*/  STG.E.64 desc[UR4][R6.64+0x18], RZ ;  /* 0x000018ff06007986 */ /* 0x000fe8000c101b04 */
[----:B------:R-:W-:Y:S04]  /*0ee0*/  STG.E desc[UR4][R6.64+0x20], RZ ;  /* 0x000020ff06007986 */ /* 0x000fe8000c101904 */
[----:B------:R-:W-:Y:S01]  /*0ef0*/  STG.E.64 desc[UR4][R6.64+0x28], RZ ;  /* 0x000028ff06007986 */ /* 0x000fe2000c101b04 */
[----:B------:R-:W-:Y:S05]  /*0f00*/  EXIT ;  /* 0x000000000000794d */ /* 0x000fea0003800000 */
.L_x_17:
        /* <DEDUP_REMOVED lines=15> */
.L_x_20:


//--------------------- .nv.global.init           --------------------------
	.section	.nv.global.init,"aw",@progbits
	.align	4
.nv.global.init:
	.type		mrg32k3aM1SubSeq,@object
	.size		mrg32k3aM1SubSeq,(mrg32k3aM2SubSeq - mrg32k3aM1SubSeq)
mrg32k3aM1SubSeq:
        /*0000*/ 	.byte	0x0b, 0xcc, 0xee, 0x04, 0x73, 0x29, 0x8b, 0x6f, 0xf6, 0x53, 0x03, 0xf6, 0x23, 0xf6, 0xea, 0xda
        /* <DEDUP_REMOVED lines=125> */
	.type		mrg32k3aM2SubSeq,@object
	.size		mrg32k3aM2SubSeq,(mrg32k3aM1 - mrg32k3aM2SubSeq)
mrg32k3aM2SubSeq:
        /* <DEDUP_REMOVED lines=126> */
	.type		mrg32k3aM1,@object
	.size		mrg32k3aM1,(mrg32k3aM1Seq - mrg32k3aM1)
mrg32k3aM1:
        /* <DEDUP_REMOVED lines=144> */
	.type		mrg32k3aM1Seq,@object
	.size		mrg32k3aM1Seq,(mrg32k3aM2 - mrg32k3aM1Seq)
mrg32k3aM1Seq:
        /* <DEDUP_REMOVED lines=144> */
	.type		mrg32k3aM2,@object
	.size		mrg32k3aM2,(mrg32k3aM2Seq - mrg32k3aM2)
mrg32k3aM2:
        /* <DEDUP_REMOVED lines=144> */
	.type		mrg32k3aM2Seq,@object
	.size		mrg32k3aM2Seq,(precalc_xorwow_matrix - mrg32k3aM2Seq)
mrg32k3aM2Seq:
        /* <DEDUP_REMOVED lines=144> */
	.type		precalc_xorwow_matrix,@object
	.size		precalc_xorwow_matrix,(precalc_xorwow_offset_matrix - precalc_xorwow_matrix)
precalc_xorwow_matrix:
        /* <DEDUP_REMOVED lines=6400> */
	.type		precalc_xorwow_offset_matrix,@object
	.size		precalc_xorwow_offset_matrix,(.L_1 - precalc_xorwow_offset_matrix)
precalc_xorwow_offset_matrix:
        /* <DEDUP_REMOVED lines=6400> */
.L_1:


//--------------------- .nv.shared.reserved.0     --------------------------
	.section	.nv.shared.reserved.0,"aw",@nobits
	.weak		__nv_reservedSMEM_offset_0_alias
	.size		__nv_reservedSMEM_offset_0_alias, 0, 64
	.other		__nv_reservedSMEM_offset_0_alias,@"STO_CUDA_RESERVED_SHARED STV_DEFAULT"
__nv_reservedSMEM_offset_0_alias:
	.zero		0
	.zero		64


//--------------------- .nv.constant0._Z17simulation_kernelPiP17curandStateXORWOWfii --------------------------
	.section	.nv.constant0._Z17simulation_kernelPiP17curandStateXORWOWfii,"a",@progbits
	.sectionflags	@""
	.align	4
.nv.constant0._Z17simulation_kernelPiP17curandStateXORWOWfii:
	.zero		924


//--------------------- .nv.constant0._Z15init_rng_kernelP17curandStateXORWOWmi --------------------------
	.section	.nv.constant0._Z15init_rng_kernelP17curandStateXORWOWmi,"a",@progbits
	.sectionflags	@""
	.align	4
.nv.constant0._Z15init_rng_kernelP17curandStateXORWOWmi:
	.zero		916


//--------------------- SYMBOLS --------------------------

	.type		.nv.reservedSmem.offset0,@object
	.size		.nv.reservedSmem.offset0,0x4
